//
// Generated by NVIDIA NVVM Compiler
//
// Compiler Build ID: CL-36424714
// Cuda compilation tools, release 13.0, V13.0.88
// Based on NVVM 20.0.0
//

.version 9.0
.target sm_100
.address_size 64

	// .globl	_Z19MovingAverageKernel7DataSet4dim3S_
.extern .func  (.param .b32 func_retval0) vprintf
(
	.param .b64 vprintf_param_0,
	.param .b64 vprintf_param_1
)
;
.global .align 1 .b8 $str[13] = {79, 117, 116, 112, 117, 116, 32, 48, 32, 61, 32, 40};
.global .align 1 .b8 $str$1[13] = {32, 37, 102, 32, 91, 37, 100, 93, 32, 43, 32, 10};
.global .align 1 .b8 $str$2[13] = {32, 41, 32, 47, 32, 37, 102, 32, 61, 32, 37, 102};

.visible .entry _Z19MovingAverageKernel7DataSet4dim3S_(
	.param .align 8 .b8 _Z19MovingAverageKernel7DataSet4dim3S__param_0[32],
	.param .align 4 .b8 _Z19MovingAverageKernel7DataSet4dim3S__param_1[12],
	.param .align 8 .b8 _Z19MovingAverageKernel7DataSet4dim3S__param_2[32]
)
{
	.local .align 16 .b8 	__local_depot0[16];
	.reg .b64 	%SP;
	.reg .b64 	%SPL;
	.reg .pred 	%p<38>;
	.reg .b16 	%rs<9>;
	.reg .b32 	%r<87>;
	.reg .b32 	%f<67>;
	.reg .b64 	%rd<156>;
	.reg .b64 	%fd<18>;

	mov.u64 	%SPL, __local_depot0;
	cvta.local.u64 	%SP, %SPL;
	ld.param.u64 	%rd39, [_Z19MovingAverageKernel7DataSet4dim3S__param_2+16];
	ld.param.v2.u32 	{%r11, %r12}, [_Z19MovingAverageKernel7DataSet4dim3S__param_0];
	ld.param.u32 	%r1, [_Z19MovingAverageKernel7DataSet4dim3S__param_1];
	ld.param.u32 	%r2, [_Z19MovingAverageKernel7DataSet4dim3S__param_1+4];
	ld.param.u32 	%r3, [_Z19MovingAverageKernel7DataSet4dim3S__param_1+8];
	ld.param.u32 	%r18, [_Z19MovingAverageKernel7DataSet4dim3S__param_2+24];
	ld.param.u64 	%rd38, [_Z19MovingAverageKernel7DataSet4dim3S__param_0+16];
	ld.param.u32 	%r29, [_Z19MovingAverageKernel7DataSet4dim3S__param_2+8];
	ld.param.v2.u32 	{%r30, %r31}, [_Z19MovingAverageKernel7DataSet4dim3S__param_2];
	add.u64 	%rd1, %SPL, 0;
	cvta.to.global.u64 	%rd2, %rd38;
	mov.u32 	%r32, %ntid.x;
	mov.u32 	%r33, %ctaid.x;
	mov.u32 	%r34, %tid.x;
	mad.lo.s32 	%r4, %r32, %r33, %r34;
	mov.u32 	%r35, %ntid.y;
	mov.u32 	%r36, %ctaid.y;
	mov.u32 	%r37, %tid.y;
	mad.lo.s32 	%r38, %r35, %r36, %r37;
	mov.u32 	%r39, %ntid.z;
	mov.u32 	%r40, %ctaid.z;
	mov.u32 	%r41, %tid.z;
	mad.lo.s32 	%r42, %r39, %r40, %r41;
	mov.u32 	%r43, %nctaid.x;
	mov.u32 	%r44, %nctaid.y;
	mad.lo.s32 	%r45, %r40, %r44, %r36;
	mad.lo.s32 	%r46, %r45, %r43, %r33;
	mad.lo.s32 	%r47, %r46, %r39, %r41;
	mad.lo.s32 	%r48, %r47, %r35, %r37;
	mad.lo.s32 	%r49, %r48, %r32, %r34;
	cvt.s64.s32 	%rd3, %r49;
	cvt.u64.u32 	%rd41, %r18;
	setp.ge.u64 	%p1, %rd3, %rd41;
	setp.gt.u32 	%p2, %r4, %r30;
	setp.gt.u32 	%p3, %r38, %r31;
	or.pred  	%p4, %p2, %p3;
	or.pred  	%p5, %p4, %p1;
	setp.gt.u32 	%p6, %r42, %r29;
	or.pred  	%p7, %p5, %p6;
	@%p7 bra 	$L__BB0_52;
	cvt.u32.u64 	%r7, %rd3;
	setp.ne.s32 	%p8, %r7, 69;
	@%p8 bra 	$L__BB0_3;
	mov.u64 	%rd42, $str;
	cvta.global.u64 	%rd43, %rd42;
	{ // callseq 0, 0
	.param .b64 param0;
	st.param.b64 	[param0], %rd43;
	.param .b64 param1;
	st.param.b64 	[param1], 0;
	.param .b32 retval0;
	call.uni (retval0), 
	vprintf, 
	(
	param0, 
	param1
	);
	ld.param.b32 	%r50, [retval0];
	} // callseq 0
$L__BB0_3:
	setp.eq.s32 	%p9, %r3, 0;
	mov.f32 	%f65, 0f00000000;
	@%p9 bra 	$L__BB0_49;
	setp.eq.s32 	%p10, %r2, 0;
	setp.eq.s32 	%p11, %r1, 0;
	or.pred  	%p12, %p10, %p11;
	@%p12 bra 	$L__BB0_49;
	cvt.u64.u32 	%rd45, %r1;
	and.b32  	%r52, %r1, 7;
	and.b32  	%r8, %r1, 3;
	and.b64  	%rd4, %rd45, 7;
	and.b64  	%rd5, %rd45, 4294967288;
	add.s32 	%r9, %r52, -1;
	and.b32  	%r10, %r1, 1;
	cvt.u64.u32 	%rd6, %r42;
	cvt.u64.u32 	%rd7, %r38;
	cvt.u64.u32 	%rd8, %r4;
	cvt.u64.u32 	%rd9, %r2;
	mov.f32 	%f65, 0f00000000;
	mov.b64 	%rd150, 0;
$L__BB0_6:
	add.s64 	%rd47, %rd150, %rd6;
	cvt.u64.u32 	%rd48, %r12;
	mad.lo.s64 	%rd11, %rd47, %rd48, %rd7;
	mov.b64 	%rd151, 0;
$L__BB0_7:
	setp.lt.u32 	%p13, %r1, 8;
	add.s64 	%rd50, %rd11, %rd151;
	cvt.u64.u32 	%rd51, %r11;
	mad.lo.s64 	%rd13, %rd50, %rd51, %rd8;
	mov.b64 	%rd154, 0;
	@%p13 bra 	$L__BB0_26;
	mov.b64 	%rd152, 0;
$L__BB0_9:
	.pragma "nounroll";
	setp.ne.s32 	%p14, %r7, 69;
	add.s64 	%rd15, %rd13, %rd152;
	shl.b64 	%rd53, %rd15, 2;
	and.b64  	%rd54, %rd53, 17179869180;
	add.s64 	%rd55, %rd2, %rd54;
	ld.global.f32 	%f4, [%rd55];
	@%p14 bra 	$L__BB0_11;
	cvt.f64.f32 	%fd1, %f4;
	st.local.f64 	[%rd1], %fd1;
	st.local.u32 	[%rd1+8], %rd15;
	mov.u64 	%rd56, $str$1;
	cvta.global.u64 	%rd57, %rd56;
	add.u64 	%rd58, %SP, 0;
	{ // callseq 1, 0
	.param .b64 param0;
	st.param.b64 	[param0], %rd57;
	.param .b64 param1;
	st.param.b64 	[param1], %rd58;
	.param .b32 retval0;
	call.uni (retval0), 
	vprintf, 
	(
	param0, 
	param1
	);
	ld.param.b32 	%r53, [retval0];
	} // callseq 1
$L__BB0_11:
	add.s64 	%rd16, %rd15, 1;
	shl.b64 	%rd59, %rd16, 2;
	and.b64  	%rd60, %rd59, 17179869180;
	add.s64 	%rd61, %rd2, %rd60;
	ld.global.f32 	%f5, [%rd61];
	add.f32 	%f6, %f65, %f4;
	@%p14 bra 	$L__BB0_13;
	cvt.f64.f32 	%fd2, %f5;
	st.local.f64 	[%rd1], %fd2;
	st.local.u32 	[%rd1+8], %rd16;
	mov.u64 	%rd62, $str$1;
	cvta.global.u64 	%rd63, %rd62;
	add.u64 	%rd64, %SP, 0;
	{ // callseq 2, 0
	.param .b64 param0;
	st.param.b64 	[param0], %rd63;
	.param .b64 param1;
	st.param.b64 	[param1], %rd64;
	.param .b32 retval0;
	call.uni (retval0), 
	vprintf, 
	(
	param0, 
	param1
	);
	ld.param.b32 	%r55, [retval0];
	} // callseq 2
$L__BB0_13:
	add.s64 	%rd17, %rd15, 2;
	shl.b64 	%rd65, %rd17, 2;
	and.b64  	%rd66, %rd65, 17179869180;
	add.s64 	%rd67, %rd2, %rd66;
	ld.global.f32 	%f7, [%rd67];
	add.f32 	%f8, %f6, %f5;
	@%p14 bra 	$L__BB0_15;
	cvt.f64.f32 	%fd3, %f7;
	st.local.f64 	[%rd1], %fd3;
	st.local.u32 	[%rd1+8], %rd17;
	mov.u64 	%rd68, $str$1;
	cvta.global.u64 	%rd69, %rd68;
	add.u64 	%rd70, %SP, 0;
	{ // callseq 3, 0
	.param .b64 param0;
	st.param.b64 	[param0], %rd69;
	.param .b64 param1;
	st.param.b64 	[param1], %rd70;
	.param .b32 retval0;
	call.uni (retval0), 
	vprintf, 
	(
	param0, 
	param1
	);
	ld.param.b32 	%r57, [retval0];
	} // callseq 3
$L__BB0_15:
	add.s64 	%rd18, %rd15, 3;
	shl.b64 	%rd71, %rd18, 2;
	and.b64  	%rd72, %rd71, 17179869180;
	add.s64 	%rd73, %rd2, %rd72;
	ld.global.f32 	%f9, [%rd73];
	add.f32 	%f10, %f8, %f7;
	@%p14 bra 	$L__BB0_17;
	cvt.f64.f32 	%fd4, %f9;
	st.local.f64 	[%rd1], %fd4;
	st.local.u32 	[%rd1+8], %rd18;
	mov.u64 	%rd74, $str$1;
	cvta.global.u64 	%rd75, %rd74;
	add.u64 	%rd76, %SP, 0;
	{ // callseq 4, 0
	.param .b64 param0;
	st.param.b64 	[param0], %rd75;
	.param .b64 param1;
	st.param.b64 	[param1], %rd76;
	.param .b32 retval0;
	call.uni (retval0), 
	vprintf, 
	(
	param0, 
	param1
	);
	ld.param.b32 	%r59, [retval0];
	} // callseq 4
$L__BB0_17:
	add.s64 	%rd19, %rd15, 4;
	shl.b64 	%rd77, %rd19, 2;
	and.b64  	%rd78, %rd77, 17179869180;
	add.s64 	%rd79, %rd2, %rd78;
	ld.global.f32 	%f11, [%rd79];
	add.f32 	%f12, %f10, %f9;
	@%p14 bra 	$L__BB0_19;
	cvt.f64.f32 	%fd5, %f11;
	st.local.f64 	[%rd1], %fd5;
	st.local.u32 	[%rd1+8], %rd19;
	mov.u64 	%rd80, $str$1;
	cvta.global.u64 	%rd81, %rd80;
	add.u64 	%rd82, %SP, 0;
	{ // callseq 5, 0
	.param .b64 param0;
	st.param.b64 	[param0], %rd81;
	.param .b64 param1;
	st.param.b64 	[param1], %rd82;
	.param .b32 retval0;
	call.uni (retval0), 
	vprintf, 
	(
	param0, 
	param1
	);
	ld.param.b32 	%r61, [retval0];
	} // callseq 5
$L__BB0_19:
	add.s64 	%rd20, %rd15, 5;
	shl.b64 	%rd83, %rd20, 2;
	and.b64  	%rd84, %rd83, 17179869180;
	add.s64 	%rd85, %rd2, %rd84;
	ld.global.f32 	%f13, [%rd85];
	add.f32 	%f14, %f12, %f11;
	@%p14 bra 	$L__BB0_21;
	cvt.f64.f32 	%fd6, %f13;
	st.local.f64 	[%rd1], %fd6;
	st.local.u32 	[%rd1+8], %rd20;
	mov.u64 	%rd86, $str$1;
	cvta.global.u64 	%rd87, %rd86;
	add.u64 	%rd88, %SP, 0;
	{ // callseq 6, 0
	.param .b64 param0;
	st.param.b64 	[param0], %rd87;
	.param .b64 param1;
	st.param.b64 	[param1], %rd88;
	.param .b32 retval0;
	call.uni (retval0), 
	vprintf, 
	(
	param0, 
	param1
	);
	ld.param.b32 	%r63, [retval0];
	} // callseq 6
$L__BB0_21:
	add.s64 	%rd21, %rd15, 6;
	shl.b64 	%rd89, %rd21, 2;
	and.b64  	%rd90, %rd89, 17179869180;
	add.s64 	%rd91, %rd2, %rd90;
	ld.global.f32 	%f15, [%rd91];
	add.f32 	%f16, %f14, %f13;
	@%p14 bra 	$L__BB0_23;
	cvt.f64.f32 	%fd7, %f15;
	st.local.f64 	[%rd1], %fd7;
	st.local.u32 	[%rd1+8], %rd21;
	mov.u64 	%rd92, $str$1;
	cvta.global.u64 	%rd93, %rd92;
	add.u64 	%rd94, %SP, 0;
	{ // callseq 7, 0
	.param .b64 param0;
	st.param.b64 	[param0], %rd93;
	.param .b64 param1;
	st.param.b64 	[param1], %rd94;
	.param .b32 retval0;
	call.uni (retval0), 
	vprintf, 
	(
	param0, 
	param1
	);
	ld.param.b32 	%r65, [retval0];
	} // callseq 7
$L__BB0_23:
	add.s64 	%rd22, %rd15, 7;
	shl.b64 	%rd95, %rd22, 2;
	and.b64  	%rd96, %rd95, 17179869180;
	add.s64 	%rd97, %rd2, %rd96;
	ld.global.f32 	%f17, [%rd97];
	add.f32 	%f46, %f16, %f15;
	add.f32 	%f65, %f46, %f17;
	@%p14 bra 	$L__BB0_25;
	cvt.f64.f32 	%fd8, %f17;
	st.local.f64 	[%rd1], %fd8;
	st.local.u32 	[%rd1+8], %rd22;
	mov.u64 	%rd98, $str$1;
	cvta.global.u64 	%rd99, %rd98;
	add.u64 	%rd100, %SP, 0;
	{ // callseq 8, 0
	.param .b64 param0;
	st.param.b64 	[param0], %rd99;
	.param .b64 param1;
	st.param.b64 	[param1], %rd100;
	.param .b32 retval0;
	call.uni (retval0), 
	vprintf, 
	(
	param0, 
	param1
	);
	ld.param.b32 	%r67, [retval0];
	} // callseq 8
$L__BB0_25:
	add.s64 	%rd152, %rd152, 8;
	setp.ne.s64 	%p22, %rd152, %rd5;
	mov.u64 	%rd154, %rd5;
	@%p22 bra 	$L__BB0_9;
$L__BB0_26:
	setp.eq.s64 	%p23, %rd4, 0;
	@%p23 bra 	$L__BB0_47;
	setp.lt.u32 	%p24, %r9, 3;
	@%p24 bra 	$L__BB0_37;
	setp.ne.s32 	%p25, %r7, 69;
	add.s64 	%rd25, %rd13, %rd154;
	shl.b64 	%rd101, %rd25, 2;
	and.b64  	%rd102, %rd101, 17179869180;
	add.s64 	%rd103, %rd2, %rd102;
	ld.global.f32 	%f21, [%rd103];
	@%p25 bra 	$L__BB0_30;
	cvt.f64.f32 	%fd9, %f21;
	st.local.f64 	[%rd1], %fd9;
	st.local.u32 	[%rd1+8], %rd25;
	mov.u64 	%rd104, $str$1;
	cvta.global.u64 	%rd105, %rd104;
	add.u64 	%rd106, %SP, 0;
	{ // callseq 9, 0
	.param .b64 param0;
	st.param.b64 	[param0], %rd105;
	.param .b64 param1;
	st.param.b64 	[param1], %rd106;
	.param .b32 retval0;
	call.uni (retval0), 
	vprintf, 
	(
	param0, 
	param1
	);
	ld.param.b32 	%r69, [retval0];
	} // callseq 9
$L__BB0_30:
	add.s64 	%rd26, %rd25, 1;
	shl.b64 	%rd107, %rd26, 2;
	and.b64  	%rd108, %rd107, 17179869180;
	add.s64 	%rd109, %rd2, %rd108;
	ld.global.f32 	%f22, [%rd109];
	add.f32 	%f23, %f65, %f21;
	@%p25 bra 	$L__BB0_32;
	cvt.f64.f32 	%fd10, %f22;
	st.local.f64 	[%rd1], %fd10;
	st.local.u32 	[%rd1+8], %rd26;
	mov.u64 	%rd110, $str$1;
	cvta.global.u64 	%rd111, %rd110;
	add.u64 	%rd112, %SP, 0;
	{ // callseq 10, 0
	.param .b64 param0;
	st.param.b64 	[param0], %rd111;
	.param .b64 param1;
	st.param.b64 	[param1], %rd112;
	.param .b32 retval0;
	call.uni (retval0), 
	vprintf, 
	(
	param0, 
	param1
	);
	ld.param.b32 	%r71, [retval0];
	} // callseq 10
$L__BB0_32:
	add.s64 	%rd27, %rd25, 2;
	shl.b64 	%rd113, %rd27, 2;
	and.b64  	%rd114, %rd113, 17179869180;
	add.s64 	%rd115, %rd2, %rd114;
	ld.global.f32 	%f24, [%rd115];
	add.f32 	%f25, %f23, %f22;
	@%p25 bra 	$L__BB0_34;
	cvt.f64.f32 	%fd11, %f24;
	st.local.f64 	[%rd1], %fd11;
	st.local.u32 	[%rd1+8], %rd27;
	mov.u64 	%rd116, $str$1;
	cvta.global.u64 	%rd117, %rd116;
	add.u64 	%rd118, %SP, 0;
	{ // callseq 11, 0
	.param .b64 param0;
	st.param.b64 	[param0], %rd117;
	.param .b64 param1;
	st.param.b64 	[param1], %rd118;
	.param .b32 retval0;
	call.uni (retval0), 
	vprintf, 
	(
	param0, 
	param1
	);
	ld.param.b32 	%r73, [retval0];
	} // callseq 11
$L__BB0_34:
	add.s64 	%rd28, %rd25, 3;
	shl.b64 	%rd119, %rd28, 2;
	and.b64  	%rd120, %rd119, 17179869180;
	add.s64 	%rd121, %rd2, %rd120;
	ld.global.f32 	%f26, [%rd121];
	add.f32 	%f27, %f25, %f24;
	@%p25 bra 	$L__BB0_36;
	cvt.f64.f32 	%fd12, %f26;
	st.local.f64 	[%rd1], %fd12;
	st.local.u32 	[%rd1+8], %rd28;
	mov.u64 	%rd122, $str$1;
	cvta.global.u64 	%rd123, %rd122;
	add.u64 	%rd124, %SP, 0;
	{ // callseq 12, 0
	.param .b64 param0;
	st.param.b64 	[param0], %rd123;
	.param .b64 param1;
	st.param.b64 	[param1], %rd124;
	.param .b32 retval0;
	call.uni (retval0), 
	vprintf, 
	(
	param0, 
	param1
	);
	ld.param.b32 	%r75, [retval0];
	} // callseq 12
$L__BB0_36:
	add.f32 	%f65, %f27, %f26;
	add.s64 	%rd154, %rd154, 4;
$L__BB0_37:
	setp.eq.s32 	%p29, %r8, 0;
	@%p29 bra 	$L__BB0_47;
	setp.eq.s32 	%p30, %r8, 1;
	@%p30 bra 	$L__BB0_44;
	setp.ne.s32 	%p31, %r7, 69;
	add.s64 	%rd31, %rd13, %rd154;
	shl.b64 	%rd125, %rd31, 2;
	and.b64  	%rd126, %rd125, 17179869180;
	add.s64 	%rd127, %rd2, %rd126;
	ld.global.f32 	%f31, [%rd127];
	@%p31 bra 	$L__BB0_41;
	cvt.f64.f32 	%fd13, %f31;
	st.local.f64 	[%rd1], %fd13;
	st.local.u32 	[%rd1+8], %rd31;
	mov.u64 	%rd128, $str$1;
	cvta.global.u64 	%rd129, %rd128;
	add.u64 	%rd130, %SP, 0;
	{ // callseq 13, 0
	.param .b64 param0;
	st.param.b64 	[param0], %rd129;
	.param .b64 param1;
	st.param.b64 	[param1], %rd130;
	.param .b32 retval0;
	call.uni (retval0), 
	vprintf, 
	(
	param0, 
	param1
	);
	ld.param.b32 	%r77, [retval0];
	} // callseq 13
$L__BB0_41:
	add.s64 	%rd32, %rd31, 1;
	shl.b64 	%rd131, %rd32, 2;
	and.b64  	%rd132, %rd131, 17179869180;
	add.s64 	%rd133, %rd2, %rd132;
	ld.global.f32 	%f32, [%rd133];
	add.f32 	%f33, %f65, %f31;
	@%p31 bra 	$L__BB0_43;
	cvt.f64.f32 	%fd14, %f32;
	st.local.f64 	[%rd1], %fd14;
	st.local.u32 	[%rd1+8], %rd32;
	mov.u64 	%rd134, $str$1;
	cvta.global.u64 	%rd135, %rd134;
	add.u64 	%rd136, %SP, 0;
	{ // callseq 14, 0
	.param .b64 param0;
	st.param.b64 	[param0], %rd135;
	.param .b64 param1;
	st.param.b64 	[param1], %rd136;
	.param .b32 retval0;
	call.uni (retval0), 
	vprintf, 
	(
	param0, 
	param1
	);
	ld.param.b32 	%r79, [retval0];
	} // callseq 14
$L__BB0_43:
	add.f32 	%f65, %f33, %f32;
	add.s64 	%rd154, %rd154, 2;
$L__BB0_44:
	setp.eq.s32 	%p33, %r10, 0;
	@%p33 bra 	$L__BB0_47;
	setp.ne.s32 	%p34, %r7, 69;
	add.s64 	%rd35, %rd13, %rd154;
	shl.b64 	%rd137, %rd35, 2;
	and.b64  	%rd138, %rd137, 17179869180;
	add.s64 	%rd139, %rd2, %rd138;
	ld.global.f32 	%f37, [%rd139];
	add.f32 	%f65, %f65, %f37;
	@%p34 bra 	$L__BB0_47;
	cvt.f64.f32 	%fd15, %f37;
	st.local.f64 	[%rd1], %fd15;
	st.local.u32 	[%rd1+8], %rd35;
	mov.u64 	%rd140, $str$1;
	cvta.global.u64 	%rd141, %rd140;
	add.u64 	%rd142, %SP, 0;
	{ // callseq 15, 0
	.param .b64 param0;
	st.param.b64 	[param0], %rd141;
	.param .b64 param1;
	st.param.b64 	[param1], %rd142;
	.param .b32 retval0;
	call.uni (retval0), 
	vprintf, 
	(
	param0, 
	param1
	);
	ld.param.b32 	%r81, [retval0];
	} // callseq 15
$L__BB0_47:
	add.s64 	%rd151, %rd151, 1;
	setp.ne.s64 	%p35, %rd151, %rd9;
	@%p35 bra 	$L__BB0_7;
	add.s64 	%rd150, %rd150, 1;
	cvt.u64.u32 	%rd143, %r3;
	setp.ne.s64 	%p36, %rd150, %rd143;
	@%p36 bra 	$L__BB0_6;
$L__BB0_49:
	setp.ne.s32 	%p37, %r7, 69;
	mul.lo.s32 	%r83, %r1, %r2;
	mul.lo.s32 	%r84, %r83, %r3;
	cvt.rn.f32.u32 	%f49, %r84;
	div.rn.f32 	%f41, %f65, %f49;
	@%p37 bra 	$L__BB0_51;
	cvt.rn.f32.u32 	%f50, %r1;
	cvt.rn.f32.u32 	%f51, %r2;
	mul.f32 	%f52, %f50, %f51;
	cvt.rn.f32.u32 	%f53, %r3;
	mul.f32 	%f54, %f52, %f53;
	cvt.f64.f32 	%fd16, %f54;
	cvt.f64.f32 	%fd17, %f41;
	st.local.v2.f64 	[%rd1], {%fd16, %fd17};
	mov.u64 	%rd144, $str$2;
	cvta.global.u64 	%rd145, %rd144;
	add.u64 	%rd146, %SP, 0;
	{ // callseq 16, 0
	.param .b64 param0;
	st.param.b64 	[param0], %rd145;
	.param .b64 param1;
	st.param.b64 	[param1], %rd146;
	.param .b32 retval0;
	call.uni (retval0), 
	vprintf, 
	(
	param0, 
	param1
	);
	ld.param.b32 	%r85, [retval0];
	} // callseq 16
$L__BB0_51:
	cvta.to.global.u64 	%rd147, %rd39;
	shl.b64 	%rd148, %rd3, 2;
	add.s64 	%rd149, %rd147, %rd148;
	st.global.f32 	[%rd149], %f41;
$L__BB0_52:
	ret;

}


// ===== COMPILED SASS (sm_100) =====

	.target	sm_100

	.elftype	@"ET_EXEC"


//--------------------- .note.nv.tkinfo           --------------------------
	.section	.note.nv.tkinfo,"",@"SHT_NOTE"
	.sectionflags	@"SHF_NOTE_NV_TKINFO"
	.tkinfo
        /*0018*/ 	.word	0x00000002
        /*0030*/ 	.string	""
        /*0030*/ 	.string	"ptxas"
        /*0030*/ 	.string	"Cuda compilation tools, release 13.0, V13.0.88"
        /*0030*/ 	.string	"Build cuda_13.0.r13.0/compiler.36424714_0"
        /*0030*/ 	.string	"-arch sm_100 -m 64 "



//--------------------- .note.nv.cuinfo           --------------------------
	.section	.note.nv.cuinfo,"",@"SHT_NOTE"
	.sectionflags	@"SHF_NOTE_NV_CUINFO"
        /*0018*/ 	.short	0x0002
        /*001a*/ 	.short	0x0064
        /*001c*/ 	.short	0x0082
	.zero		2


//--------------------- .nv.info                  --------------------------
	.section	.nv.info,"",@"SHT_CUDA_INFO"
	.align	4


	//----- nvinfo : EIATTR_REGCOUNT
	.align		4
        /*0000*/ 	.byte	0x04, 0x2f
        /*0002*/ 	.short	(.L_4 - .L_3)
	.align		4
.L_3:
        /*0004*/ 	.word	index@(_Z19MovingAverageKernel7DataSet4dim3S_)
        /*0008*/ 	.word	0x00000030


	//----- nvinfo : EIATTR_FRAME_SIZE
	.align		4
.L_4:
        /*000c*/ 	.byte	0x04, 0x11
        /*000e*/ 	.short	(.L_6 - .L_5)
	.align		4
.L_5:
        /*0010*/ 	.word	index@($__internal_0_$__cuda_sm3x_div_rn_noftz_f32_slowpath)
        /*0014*/ 	.word	0x00000010


	//----- nvinfo : EIATTR_FRAME_SIZE
	.align		4
.L_6:
        /*0018*/ 	.byte	0x04, 0x11
        /*001a*/ 	.short	(.L_8 - .L_7)
	.align		4
.L_7:
        /*001c*/ 	.word	index@(_Z19MovingAverageKernel7DataSet4dim3S_)
        /*0020*/ 	.word	0x00000010


	//----- nvinfo : EIATTR_MIN_STACK_SIZE
	.align		4
.L_8:
        /*0024*/ 	.byte	0x04, 0x12
        /*0026*/ 	.short	(.L_10 - .L_9)
	.align		4
.L_9:
        /*0028*/ 	.word	index@(_Z19MovingAverageKernel7DataSet4dim3S_)
        /*002c*/ 	.word	0x00000010
.L_10:


//--------------------- .nv.compat                --------------------------
	.section	.nv.compat,"",@"SHT_CUDA_COMPAT_INFO"
	.align	4
        /*0000*/ 	.byte	0x02, 0x09, 0x00, 0x00, 0x02, 0x02, 0x01, 0x00, 0x02, 0x05, 0x05, 0x00, 0x03, 0x07, 0x01, 0x01
        /*0010*/ 	.byte	0x02, 0x03, 0x00, 0x00, 0x02, 0x06, 0x01, 0x00, 0x04, 0x0b, 0x08, 0x00, 0x01, 0x00, 0x00, 0x00
        /*0020*/ 	.byte	0x00, 0x00, 0x00, 0x00


//--------------------- .nv.info._Z19MovingAverageKernel7DataSet4dim3S_ --------------------------
	.section	.nv.info._Z19MovingAverageKernel7DataSet4dim3S_,"",@"SHT_CUDA_INFO"
	.sectionflags	@""
	.align	4


	//----- nvinfo : EIATTR_CUDA_API_VERSION
	.align		4
        /*0000*/ 	.byte	0x04, 0x37
        /*0002*/ 	.short	(.L_12 - .L_11)
.L_11:
        /*0004*/ 	.word	0x00000082


	//----- nvinfo : EIATTR_KPARAM_INFO
	.align		4
.L_12:
        /*0008*/ 	.byte	0x04, 0x17
        /*000a*/ 	.short	(.L_14 - .L_13)
.L_13:
        /*000c*/ 	.word	0x00000000
        /*0010*/ 	.short	0x0002
        /*0012*/ 	.short	0x0030
        /*0014*/ 	.byte	0x00, 0xf0, 0x81, 0x00


	//----- nvinfo : EIATTR_KPARAM_INFO
	.align		4
.L_14:
        /*0018*/ 	.byte	0x04, 0x17
        /*001a*/ 	.short	(.L_16 - .L_15)
.L_15:
        /*001c*/ 	.word	0x00000000
        /*0020*/ 	.short	0x0001
        /*0022*/ 	.short	0x0020
        /*0024*/ 	.byte	0x00, 0xf0, 0x31, 0x00


	//----- nvinfo : EIATTR_KPARAM_INFO
	.align		4
.L_16:
        /*0028*/ 	.byte	0x04, 0x17
        /*002a*/ 	.short	(.L_18 - .L_17)
.L_17:
        /*002c*/ 	.word	0x00000000
        /*0030*/ 	.short	0x0000
        /*0032*/ 	.short	0x0000
        /*0034*/ 	.byte	0x00, 0xf0, 0x81, 0x00


	//----- nvinfo : EIATTR_SPARSE_MMA_MASK
	.align		4
.L_18:
        /*0038*/ 	.byte	0x03, 0x50
        /*003a*/ 	.short	0x0000


	//----- nvinfo : EIATTR_MAXREG_COUNT
	.align		4
        /*003c*/ 	.byte	0x03, 0x1b
        /*003e*/ 	.short	0x00ff


	//----- nvinfo : EIATTR_EXTERNS
	.align		4
        /*0040*/ 	.byte	0x04, 0x0f
        /*0042*/ 	.short	(.L_20 - .L_19)


	//   ....[0]....
	.align		4
.L_19:
        /*0044*/ 	.word	index@(vprintf)


	//----- nvinfo : EIATTR_MERCURY_ISA_VERSION
	.align		4
.L_20:
        /*0048*/ 	.byte	0x03, 0x5f
        /*004a*/ 	.short	0x0101


	//----- nvinfo : EIATTR_VRC_CTA_INIT_COUNT
	.align		4
        /*004c*/ 	.byte	0x02, 0x4a
	.zero		1
	.zero		1


	//----- nvinfo : EIATTR_SYSCALL_OFFSETS
	.align		4
        /*0050*/ 	.byte	0x04, 0x46
        /*0052*/ 	.short	(.L_22 - .L_21)


	//   ....[0]....
.L_21:
        /*0054*/ 	.word	0x000002d0


	//   ....[1]....
        /*0058*/ 	.word	0x000007a0


	//   ....[2]....
        /*005c*/ 	.word	0x00000970


	//   ....[3]....
        /*0060*/ 	.word	0x00000b40


	//   ....[4]....
        /*0064*/ 	.word	0x00000d10


	//   ....[5]....
        /*0068*/ 	.word	0x00000ee0


	//   ....[6]....
        /*006c*/ 	.word	0x000010b0


	//   ....[7]....
        /*0070*/ 	.word	0x00001280


	//   ....[8]....
        /*0074*/ 	.word	0x00001460


	//   ....[9]....
        /*0078*/ 	.word	0x00001700


	//   ....[10]....
        /*007c*/ 	.word	0x000018d0


	//   ....[11]....
        /*0080*/ 	.word	0x00001aa0


	//   ....[12]....
        /*0084*/ 	.word	0x00001c70


	//   ....[13]....
        /*0088*/ 	.word	0x00001ed0


	//   ....[14]....
        /*008c*/ 	.word	0x000020a0


	//   ....[15]....
        /*0090*/ 	.word	0x000022c0


	//   ....[16]....
        /*0094*/ 	.word	0x000025f0


	//----- nvinfo : EIATTR_EXIT_INSTR_OFFSETS
	.align		4
.L_22:
        /*0098*/ 	.byte	0x04, 0x1c
        /*009a*/ 	.short	(.L_24 - .L_23)


	//   ....[0]....
.L_23:
        /*009c*/ 	.word	0x00000220


	//   ....[1]....
        /*00a0*/ 	.word	0x00002680


	//----- nvinfo : EIATTR_CRS_STACK_SIZE
	.align		4
.L_24:
        /*00a4*/ 	.byte	0x04, 0x1e
        /*00a6*/ 	.short	(.L_26 - .L_25)
.L_25:
        /*00a8*/ 	.word	0x00000000


	//----- nvinfo : EIATTR_CBANK_PARAM_SIZE
	.align		4
.L_26:
        /*00ac*/ 	.byte	0x03, 0x19
        /*00ae*/ 	.short	0x0050


	//----- nvinfo : EIATTR_PARAM_CBANK
	.align		4
        /*00b0*/ 	.byte	0x04, 0x0a
        /*00b2*/ 	.short	(.L_28 - .L_27)
	.align		4
.L_27:
        /*00b4*/ 	.word	index@(.nv.constant0._Z19MovingAverageKernel7DataSet4dim3S_)
        /*00b8*/ 	.short	0x0380
        /*00ba*/ 	.short	0x0050


	//----- nvinfo : EIATTR_SW_WAR
	.align		4
.L_28:
        /*00bc*/ 	.byte	0x04, 0x36
        /*00be*/ 	.short	(.L_30 - .L_29)
.L_29:
        /*00c0*/ 	.word	0x00000008
.L_30:


//--------------------- .nv.callgraph             --------------------------
	.section	.nv.callgraph,"",@"SHT_CUDA_CALLGRAPH"
	.align	4
	.sectionentsize	8
	.align		4
        /*0000*/ 	.word	0x00000000
	.align		4
        /*0004*/ 	.word	0xffffffff
	.align		4
        /*0008*/ 	.word	index@(_Z19MovingAverageKernel7DataSet4dim3S_)
	.align		4
        /*000c*/ 	.word	index@(vprintf)
	.align		4
        /*0010*/ 	.word	0x00000000
	.align		4
        /*0014*/ 	.word	0xfffffffe
	.align		4
        /*0018*/ 	.word	0x00000000
	.align		4
        /*001c*/ 	.word	0xfffffffd
	.align		4
        /*0020*/ 	.word	0x00000000
	.align		4
        /*0024*/ 	.word	0xfffffffc


//--------------------- .nv.constant4             --------------------------
	.section	.nv.constant4,"a",@progbits
	.align	8
	.align		8
.nv.constant4:
        /*0000*/ 	.dword	vprintf
	.align		8
        /*0008*/ 	.dword	$str
	.align		8
        /*0010*/ 	.dword	$str$1
	.align		8
        /*0018*/ 	.dword	$str$2


//--------------------- .text._Z19MovingAverageKernel7DataSet4dim3S_ --------------------------
	.section	.text._Z19MovingAverageKernel7DataSet4dim3S_,"ax",@progbits
	.align	128
        .global         _Z19MovingAverageKernel7DataSet4dim3S_
        .type           _Z19MovingAverageKernel7DataSet4dim3S_,@function
        .size           _Z19MovingAverageKernel7DataSet4dim3S_,(.L_x_57 - _Z19MovingAverageKernel7DataSet4dim3S_)
        .other          _Z19MovingAverageKernel7DataSet4dim3S_,@"STO_CUDA_ENTRY STV_DEFAULT"
_Z19MovingAverageKernel7DataSet4dim3S_:
.text._Z19MovingAverageKernel7DataSet4dim3S_:
[----:B------:R-:W0:Y:S01]  /*0000*/  LDC R1, c[0x0][0x37c] ;  /* 0x0000df00ff017b82 */ /* 0x000e220000000800 */
[----:B------:R-:W1:Y:S01]  /*0010*/  S2R R40, SR_CTAID.Y ;  /* 0x0000000000287919 */ /* 0x000e620000002600 */
[----:B------:R-:W2:Y:S01]  /*0020*/  LDCU UR5, c[0x0][0x2fc] ;  /* 0x00005f80ff0577ac */ /* 0x000ea20008000800 */
[----:B0-----:R-:W-:Y:S01]  /*0030*/  VIADD R1, R1, 0xfffffff0 ;  /* 0xfffffff001017836 */ /* 0x001fe20000000000 */
[----:B------:R-:W1:Y:S01]  /*0040*/  S2R R7, SR_CTAID.Z ;  /* 0x0000000000077919 */ /* 0x000e620000002700 */
[----:B------:R-:W0:Y:S01]  /*0050*/  LDCU UR4, c[0x0][0x360] ;  /* 0x00006c00ff0477ac */ /* 0x000e220008000800 */
[----:B------:R-:W3:Y:S01]  /*0060*/  S2R R3, SR_CTAID.X ;  /* 0x0000000000037919 */ /* 0x000ee20000002500 */
[----:B------:R-:W4:Y:S01]  /*0070*/  LDCU UR6, c[0x0][0x364] ;  /* 0x00006c80ff0677ac */ /* 0x000f220008000800 */
[----:B------:R-:W5:Y:S01]  /*0080*/  S2R R36, SR_TID.Z ;  /* 0x0000000000247919 */ /* 0x000f620000002300 */
[----:B------:R-:W5:Y:S01]  /*0090*/  LDCU UR7, c[0x0][0x368] ;  /* 0x00006d00ff0777ac */ /* 0x000f620008000800 */
[----:B------:R-:W4:Y:S01]  /*00a0*/  S2R R5, SR_TID.Y ;  /* 0x0000000000057919 */ /* 0x000f220000002200 */
[----:B------:R-:W3:Y:S01]  /*00b0*/  LDCU UR8, c[0x0][0x370] ;  /* 0x00006e00ff0877ac */ /* 0x000ee20008000800 */
[----:B------:R-:W0:Y:S01]  /*00c0*/  S2R R35, SR_TID.X ;  /* 0x0000000000237919 */ /* 0x000e220000002100 */
[----:B------:R-:W1:Y:S01]  /*00d0*/  LDCU UR9, c[0x0][0x374] ;  /* 0x00006e80ff0977ac */ /* 0x000e620008000800 */
[----:B------:R-:W2:Y:S01]  /*00e0*/  LDCU.64 UR10, c[0x0][0x3b0] ;  /* 0x00007600ff0a77ac */ /* 0x000ea20008000a00 */
[----:B-1----:R-:W-:-:S04]  /*00f0*/  IMAD R0, R7, UR9, R40 ;  /* 0x0000000907007c24 */ /* 0x002fc8000f8e0228 */
[----:B---3--:R-:W-:Y:S01]  /*0100*/  IMAD R0, R0, UR8, R3 ;  /* 0x0000000800007c24 */ /* 0x008fe2000f8e0203 */
[----:B------:R-:W1:Y:S03]  /*0110*/  LDCU UR8, c[0x0][0x3c8] ;  /* 0x00007900ff0877ac */ /* 0x000e660008000800 */
[--C-:B-----5:R-:W-:Y:S02]  /*0120*/  IMAD R0, R0, UR7, R36.reuse ;  /* 0x0000000700007c24 */ /* 0x120fe4000f8e0224 */
[--C-:B----4-:R-:W-:Y:S02]  /*0130*/  IMAD R40, R40, UR6, R5.reuse ;  /* 0x0000000628287c24 */ /* 0x110fe4000f8e0205 */
[----:B------:R-:W-:Y:S01]  /*0140*/  IMAD R0, R0, UR6, R5 ;  /* 0x0000000600007c24 */ /* 0x000fe2000f8e0205 */
[----:B------:R-:W3:Y:S01]  /*0150*/  LDCU UR6, c[0x0][0x3b8] ;  /* 0x00007700ff0677ac */ /* 0x000ee20008000800 */
[--C-:B0-----:R-:W-:Y:S01]  /*0160*/  IMAD R38, R3, UR4, R35.reuse ;  /* 0x0000000403267c24 */ /* 0x101fe2000f8e0223 */
[----:B--2---:R-:W-:Y:S01]  /*0170*/  ISETP.GT.U32.AND P0, PT, R40, UR11, PT ;  /* 0x0000000b28007c0c */ /* 0x004fe2000bf04070 */
[----:B------:R-:W-:Y:S01]  /*0180*/  IMAD R35, R0, UR4, R35 ;  /* 0x0000000400237c24 */ /* 0x000fe2000f8e0223 */
[----:B------:R-:W0:Y:S01]  /*0190*/  LDCU UR4, c[0x0][0x2f8] ;  /* 0x00005f00ff0477ac */ /* 0x000e220008000800 */
[----:B------:R-:W-:Y:S01]  /*01a0*/  IMAD R36, R7, UR7, R36 ;  /* 0x0000000707247c24 */ /* 0x000fe2000f8e0224 */
[----:B------:R-:W-:-:S02]  /*01b0*/  ISETP.GT.U32.OR P0, PT, R38, UR10, P0 ;  /* 0x0000000a26007c0c */ /* 0x000fc40008704470 */
[----:B------:R-:W-:Y:S02]  /*01c0*/  SHF.R.S32.HI R0, RZ, 0x1f, R35 ;  /* 0x0000001fff007819 */ /* 0x000fe40000011423 */
[----:B-1----:R-:W-:-:S04]  /*01d0*/  ISETP.GE.U32.AND P1, PT, R35, UR8, PT ;  /* 0x0000000823007c0c */ /* 0x002fc8000bf26070 */
[----:B------:R-:W-:-:S04]  /*01e0*/  ISETP.GE.U32.OR.EX P0, PT, R0, RZ, P0, P1 ;  /* 0x000000ff0000720c */ /* 0x000fc80000706510 */
[----:B---3--:R-:W-:Y:S02]  /*01f0*/  ISETP.GT.U32.OR P0, PT, R36, UR6, P0 ;  /* 0x0000000624007c0c */ /* 0x008fe40008704470 */
[----:B0-----:R-:W-:-:S05]  /*0200*/  IADD3 R24, P1, PT, R1, UR4, RZ ;  /* 0x0000000401187c10 */ /* 0x001fca000ff3e0ff */
[----:B------:R-:W-:-:S06]  /*0210*/  IMAD.X R17, RZ, RZ, UR5, P1 ;  /* 0x00000005ff117e24 */ /* 0x000fcc00088e06ff */
[----:B------:R-:W-:Y:S05]  /*0220*/  @P0 EXIT ;  /* 0x000000000000094d */ /* 0x000fea0003800000 */
[----:B------:R-:W-:Y:S01]  /*0230*/  ISETP.NE.AND P0, PT, R35, 0x45, PT ;  /* 0x000000452300780c */ /* 0x000fe20003f05270 */
[----:B------:R-:W-:-:S12]  /*0240*/  BSSY.RECONVERGENT B6, `(.L_x_0) ;  /* 0x000000a000067945 */ /* 0x000fd80003800200 */
[----:B------:R-:W-:Y:S05]  /*0250*/  @P0 BRA `(.L_x_1) ;  /* 0x0000000000200947 */ /* 0x000fea0003800000 */
[----:B------:R-:W-:Y:S01]  /*0260*/  MOV R0, 0x0 ;  /* 0x0000000000007802 */ /* 0x000fe20000000f00 */
[----:B------:R-:W0:Y:S01]  /*0270*/  LDCU.64 UR4, c[0x4][0x8] ;  /* 0x01000100ff0477ac */ /* 0x000e220008000a00 */
[----:B------:R-:W-:Y:S02]  /*0280*/  CS2R R6, SRZ ;  /* 0x0000000000067805 */ /* 0x000fe4000001ff00 */
[----:B------:R1:W2:Y:S01]  /*0290*/  LDC.64 R2, c[0x4][R0] ;  /* 0x0100000000027b82 */ /* 0x0002a20000000a00 */
[----:B0-----:R-:W-:Y:S02]  /*02a0*/  IMAD.U32 R4, RZ, RZ, UR4 ;  /* 0x00000004ff047e24 */ /* 0x001fe4000f8e00ff */
[----:B-1----:R-:W-:-:S07]  /*02b0*/  IMAD.U32 R5, RZ, RZ, UR5 ;  /* 0x00000005ff057e24 */ /* 0x002fce000f8e00ff */
[----:B------:R-:W-:-:S07]  /*02c0*/  LEPC R20, `(.L_x_1) ;  /* 0x000000001014794e */ /* 0x000fce0000000000 */
[----:B--2---:R-:W-:Y:S05]  /*02d0*/  CALL.ABS.NOINC R2 ;  /* 0x0000000002007343 */ /* 0x004fea0003c00000 */
.L_x_1:
[----:B------:R-:W-:Y:S05]  /*02e0*/  BSYNC.RECONVERGENT B6 ;  /* 0x0000000000067941 */ /* 0x000fea0003800200 */
.L_x_0:
[----:B------:R-:W0:Y:S01]  /*02f0*/  LDC.64 R2, c[0x0][0x3a0] ;  /* 0x0000e800ff027b82 */ /* 0x000e220000000a00 */
[----:B------:R-:W1:Y:S01]  /*0300*/  LDCU UR4, c[0x0][0x3a8] ;  /* 0x00007500ff0477ac */ /* 0x000e620008000800 */
[----:B------:R-:W-:-:S06]  /*0310*/  IMAD.MOV.U32 R39, RZ, RZ, RZ ;  /* 0x000000ffff277224 */ /* 0x000fcc00078e00ff */
[----:B------:R-:W2:Y:S01]  /*0320*/  LDC.64 R18, c[0x0][0x358] ;  /* 0x0000d600ff127b82 */ /* 0x000ea20000000a00 */
[----:B-1----:R-:W-:Y:S01]  /*0330*/  IMAD.U32 R0, RZ, RZ, UR4 ;  /* 0x00000004ff007e24 */ /* 0x002fe2000f8e00ff */
[----:B0-----:R-:W-:-:S04]  /*0340*/  ISETP.NE.AND P0, PT, R2, RZ, PT ;  /* 0x000000ff0200720c */ /* 0x001fc80003f05270 */
[----:B------:R-:W-:Y:S02]  /*0350*/  ISETP.NE.AND P1, PT, R0, RZ, PT ;  /* 0x000000ff0000720c */ /* 0x000fe40003f25270 */
[----:B------:R-:W-:-:S04]  /*0360*/  ISETP.EQ.OR P0, PT, R3, RZ, !P0 ;  /* 0x000000ff0300720c */ /* 0x000fc80004702670 */
[----:B------:R-:W-:-:S13]  /*0370*/  PLOP3.LUT P0, PT, P1, P0, PT, 0x8f, 0xf8 ;  /* 0x0000000000f8781c */ /* 0x000fda0000f01177 */
[----:B--2---:R-:W-:Y:S05]  /*0380*/  @P0 BRA `(.L_x_2) ;  /* 0x0000002000000947 */ /* 0x004fea0003800000 */
[----:B------:R-:W-:Y:S01]  /*0390*/  BSSY.RECONVERGENT B9, `(.L_x_2) ;  /* 0x00001ff000097945 */ /* 0x000fe20003800200 */
[----:B------:R-:W-:Y:S01]  /*03a0*/  LOP3.LUT R34, R2, 0xfffffff8, RZ, 0xc0, !PT ;  /* 0xfffffff802227812 */ /* 0x000fe200078ec0ff */
[----:B------:R-:W-:Y:S01]  /*03b0*/  IMAD.MOV.U32 R39, RZ, RZ, RZ ;  /* 0x000000ffff277224 */ /* 0x000fe200078e00ff */
[----:B------:R-:W-:-:S07]  /*03c0*/  CS2R R32, SRZ ;  /* 0x0000000000207805 */ /* 0x000fce000001ff00 */
.L_x_40:
[----:B------:R-:W-:Y:S01]  /*03d0*/  BSSY.RECONVERGENT B8, `(.L_x_3) ;  /* 0x00001f3000087945 */ /* 0x000fe20003800200 */
[----:B012---:R-:W-:-:S07]  /*03e0*/  CS2R R30, SRZ ;  /* 0x00000000001e7805 */ /* 0x007fce000001ff00 */
.L_x_39:
[----:B0-----:R-:W0:Y:S01]  /*03f0*/  LDCU UR5, c[0x0][0x384] ;  /* 0x00007080ff0577ac */ /* 0x001e220008000800 */
[----:B--2---:R-:W-:Y:S01]  /*0400*/  IADD3 R3, P0, PT, R36, R33, RZ ;  /* 0x0000002124037210 */ /* 0x004fe20007f1e0ff */
[----:B------:R-:W-:Y:S01]  /*0410*/  IMAD.MOV.U32 R41, RZ, RZ, RZ ;  /* 0x000000ffff297224 */ /* 0x000fe200078e00ff */
[----:B------:R-:W-:Y:S01]  /*0420*/  CS2R R28, SRZ ;  /* 0x00000000001c7805 */ /* 0x000fe2000001ff00 */
[----:B-1----:R-:W1:Y:S02]  /*0430*/  LDCU.64 UR6, c[0x0][0x3a0] ;  /* 0x00007400ff0677ac */ /* 0x002e640008000a00 */
[----:B------:R-:W-:Y:S01]  /*0440*/  IMAD.X R0, RZ, RZ, R32, P0 ;  /* 0x000000ffff007224 */ /* 0x000fe200000e0620 */
[----:B------:R-:W2:Y:S01]  /*0450*/  LDCU UR4, c[0x0][0x380] ;  /* 0x00007000ff0477ac */ /* 0x000ea20008000800 */
[----:B0-----:R-:W-:-:S04]  /*0460*/  IMAD.WIDE.U32 R2, R3, UR5, R40 ;  /* 0x0000000503027c25 */ /* 0x001fc8000f8e0028 */
[----:B------:R-:W-:Y:S01]  /*0470*/  IMAD R5, R0, UR5, RZ ;  /* 0x0000000500057c24 */ /* 0x000fe2000f8e02ff */
[C---:B------:R-:W-:Y:S01]  /*0480*/  IADD3 R23, P0, PT, R31.reuse, R2, RZ ;  /* 0x000000021f177210 */ /* 0x040fe20007f1e0ff */
[----:B-1----:R-:W-:Y:S01]  /*0490*/  UISETP.GE.U32.AND UP0, UPT, UR6, 0x8, UPT ;  /* 0x000000080600788c */ /* 0x002fe2000bf06070 */
[----:B------:R-:W-:Y:S01]  /*04a0*/  IADD3 R31, P1, PT, R31, 0x1, RZ ;  /* 0x000000011f1f7810 */ /* 0x000fe20007f3e0ff */
[----:B------:R-:W-:Y:S02]  /*04b0*/  IMAD.IADD R5, R3, 0x1, R5 ;  /* 0x0000000103057824 */ /* 0x000fe400078e0205 */
[----:B------:R-:W-:Y:S02]  /*04c0*/  IMAD.MOV.U32 R2, RZ, RZ, R38 ;  /* 0x000000ffff027224 */ /* 0x000fe400078e0026 */
[----:B------:R-:W-:Y:S01]  /*04d0*/  IMAD.X R0, R30, 0x1, R5, P0 ;  /* 0x000000011e007824 */ /* 0x000fe200000e0605 */
[----:B------:R-:W-:Y:S01]  /*04e0*/  ISETP.NE.U32.AND P0, PT, R31, UR7, PT ;  /* 0x000000071f007c0c */ /* 0x000fe2000bf05070 */
[----:B------:R-:W-:-:S02]  /*04f0*/  IMAD.X R30, RZ, RZ, R30, P1 ;  /* 0x000000ffff1e7224 */ /* 0x000fc400008e061e */
[----:B------:R-:W-:Y:S02]  /*0500*/  IMAD.MOV.U32 R3, RZ, RZ, RZ ;  /* 0x000000ffff037224 */ /* 0x000fe400078e00ff */
[----:B--2---:R-:W-:Y:S01]  /*0510*/  IMAD R27, R0, UR4, RZ ;  /* 0x00000004001b7c24 */ /* 0x004fe2000f8e02ff */
[----:B------:R-:W-:Y:S01]  /*0520*/  ISETP.NE.AND.EX P0, PT, R30, RZ, PT, P0 ;  /* 0x000000ff1e00720c */ /* 0x000fe20003f05300 */
[----:B------:R-:W-:-:S03]  /*0530*/  IMAD.WIDE.U32 R22, R23, UR4, R2 ;  /* 0x0000000417167c25 */ /* 0x000fc6000f8e0002 */
[----:B------:R-:W-:Y:S01]  /*0540*/  P2R R37, PR, RZ, 0x1 ;  /* 0x00000001ff257803 */ /* 0x000fe20000000000 */
[----:B------:R-:W-:Y:S01]  /*0550*/  IMAD.IADD R27, R23, 0x1, R27 ;  /* 0x00000001171b7824 */ /* 0x000fe200078e021b */
[----:B------:R-:W-:Y:S07]  /*0560*/  BRA.U !UP0, `(.L_x_4) ;  /* 0x0000000d08d87547 */ /* 0x000fee000b800000 */
[----:B------:R-:W-:Y:S01]  /*0570*/  BSSY.RECONVERGENT B7, `(.L_x_5) ;  /* 0x00000f3000077945 */ /* 0x000fe20003800200 */
[----:B------:R-:W-:Y:S02]  /*0580*/  IMAD.MOV.U32 R29, RZ, RZ, RZ ;  /* 0x000000ffff1d7224 */ /* 0x000fe400078e00ff */
[----:B------:R-:W-:-:S07]  /*0590*/  IMAD.MOV.U32 R26, RZ, RZ, RZ ;  /* 0x000000ffff1a7224 */ /* 0x000fce00078e00ff */
.L_x_22:
[----:B0-----:R-:W0:Y:S01]  /*05a0*/  LDCU.64 UR4, c[0x0][0x390] ;  /* 0x00007200ff0477ac */ /* 0x001e220008000a00 */
[----:B------:R-:W-:Y:S02]  /*05b0*/  IADD3 R16, P0, PT, R29, R22, RZ ;  /* 0x000000161d107210 */ /* 0x000fe40007f1e0ff */
[----:B------:R-:W-:Y:S02]  /*05c0*/  R2UR UR6, R18 ;  /* 0x00000000120672ca */ /* 0x000fe400000e0000 */
[----:B------:R-:W-:Y:S01]  /*05d0*/  R2UR UR7, R19 ;  /* 0x00000000130772ca */ /* 0x000fe200000e0000 */
[----:B------:R-:W-:Y:S02]  /*05e0*/  IMAD.SHL.U32 R42, R16, 0x4, RZ ;  /* 0x00000004102a7824 */ /* 0x000fe400078e00ff */
[----:B------:R-:W-:Y:S01]  /*05f0*/  IMAD.X R25, R26, 0x1, R27, P0 ;  /* 0x000000011a197824 */ /* 0x000fe200000e061b */
[----:B------:R-:W-:Y:S02]  /*0600*/  ISETP.NE.AND P2, PT, R35, 0x45, PT ;  /* 0x000000452300780c */ /* 0x000fe40003f45270 */
[----:B------:R-:W-:-:S02]  /*0610*/  LOP3.LUT R42, R42, 0xfffffffc, RZ, 0xc0, !PT ;  /* 0xfffffffc2a2a7812 */ /* 0x000fc400078ec0ff */
[----:B------:R-:W-:Y:S02]  /*0620*/  SHF.L.U64.HI R0, R16, 0x2, R25 ;  /* 0x0000000210007819 */ /* 0x000fe40000010219 */
[----:B------:R-:W-:Y:S02]  /*0630*/  IADD3 R29, P1, PT, R29, 0x8, RZ ;  /* 0x000000081d1d7810 */ /* 0x000fe40007f3e0ff */
[----:B------:R-:W-:Y:S02]  /*0640*/  LOP3.LUT R0, R0, 0x3, RZ, 0xc0, !PT ;  /* 0x0000000300007812 */ /* 0x000fe400078ec0ff */
[----:B0-----:R-:W-:Y:S01]  /*0650*/  IADD3 R42, P0, PT, R42, UR4, RZ ;  /* 0x000000042a2a7c10 */ /* 0x001fe2000ff1e0ff */
[----:B------:R-:W-:-:S03]  /*0660*/  IMAD.X R26, RZ, RZ, R26, P1 ;  /* 0x000000ffff1a7224 */ /* 0x000fc600008e061a */
[----:B------:R-:W-:Y:S02]  /*0670*/  IADD3.X R43, PT, PT, R0, UR5, RZ, P0, !PT ;  /* 0x00000005002b7c10 */ /* 0x000fe400087fe4ff */
[----:B------:R-:W-:Y:S01]  /*0680*/  ISETP.NE.U32.AND P0, PT, R29, R34, PT ;  /* 0x000000221d00720c */ /* 0x000fe20003f05070 */
[----:B------:R-:W-:Y:S02]  /*0690*/  BSSY.RECONVERGENT B6, `(.L_x_6) ;  /* 0x0000012000067945 */ /* 0x000fe40003800200 */
[----:B------:R0:W5:Y:S01]  /*06a0*/  LDG.E R42, desc[UR6][R42.64] ;  /* 0x000000062a2a7981 */ /* 0x000162000c1e1900 */
[----:B------:R-:W-:Y:S02]  /*06b0*/  ISETP.NE.AND.EX P0, PT, R26, RZ, PT, P0 ;  /* 0x000000ff1a00720c */ /* 0x000fe40003f05300 */
[----:B------:R-:W-:Y:S02]  /*06c0*/  P2R R0, PR, RZ, 0x4 ;  /* 0x00000004ff007803 */ /* 0x000fe40000000000 */
[----:B------:R-:W-:Y:S01]  /*06d0*/  P2R R28, PR, RZ, 0x1 ;  /* 0x00000001ff1c7803 */ /* 0x000fe20000000000 */
[----:B-12---:R-:W-:Y:S08]  /*06e0*/  @P2 BRA `(.L_x_7) ;  /* 0x0000000000302947 */ /* 0x006ff00003800000 */
[----:B-----5:R-:W1:Y:S01]  /*06f0*/  F2F.F64.F32 R8, R42 ;  /* 0x0000002a00087310 */ /* 0x020e620000201800 */
[----:B------:R-:W-:Y:S01]  /*0700*/  MOV R2, 0x0 ;  /* 0x0000000000027802 */ /* 0x000fe20000000f00 */
[----:B------:R2:W-:Y:S01]  /*0710*/  STL [R1+0x8], R16 ;  /* 0x0000081001007387 */ /* 0x0005e20000100800 */
[----:B------:R-:W3:Y:S01]  /*0720*/  LDCU.64 UR4, c[0x4][0x10] ;  /* 0x01000200ff0477ac */ /* 0x000ee20008000a00 */
[----:B------:R-:W-:Y:S02]  /*0730*/  IMAD.MOV.U32 R6, RZ, RZ, R24 ;  /* 0x000000ffff067224 */ /* 0x000fe400078e0018 */
[----:B------:R-:W-:Y:S01]  /*0740*/  IMAD.MOV.U32 R7, RZ, RZ, R17 ;  /* 0x000000ffff077224 */ /* 0x000fe200078e0011 */
[----:B------:R-:W4:Y:S01]  /*0750*/  LDC.64 R2, c[0x4][R2] ;  /* 0x0100000002027b82 */ /* 0x000f220000000a00 */
[----:B-1----:R2:W-:Y:S01]  /*0760*/  STL.64 [R1], R8 ;  /* 0x0000000801007387 */ /* 0x0025e20000100a00 */
[----:B---3--:R-:W-:Y:S02]  /*0770*/  IMAD.U32 R4, RZ, RZ, UR4 ;  /* 0x00000004ff047e24 */ /* 0x008fe4000f8e00ff */
[----:B------:R-:W-:-:S07]  /*0780*/  IMAD.U32 R5, RZ, RZ, UR5 ;  /* 0x00000005ff057e24 */ /* 0x000fce000f8e00ff */
[----:B------:R-:W-:-:S07]  /*0790*/  LEPC R20, `(.L_x_7) ;  /* 0x000000001014794e */ /* 0x000fce0000000000 */
[----:B0-2-4-:R-:W-:Y:S05]  /*07a0*/  CALL.ABS.NOINC R2 ;  /* 0x0000000002007343 */ /* 0x015fea0003c00000 */
.L_x_7:
[----:B------:R-:W-:Y:S05]  /*07b0*/  BSYNC.RECONVERGENT B6 ;  /* 0x0000000000067941 */ /* 0x000fea0003800200 */
.L_x_6:
[----:B------:R-:W1:Y:S01]  /*07c0*/  LDCU.64 UR4, c[0x0][0x390] ;  /* 0x00007200ff0477ac */ /* 0x000e620008000a00 */
[----:B------:R-:W-:Y:S02]  /*07d0*/  IADD3 R0, P0, PT, R16, 0x1, RZ ;  /* 0x0000000110007810 */ /* 0x000fe40007f1e0ff */
[----:B------:R-:W-:Y:S02]  /*07e0*/  R2UR UR6, R18 ;  /* 0x00000000120672ca */ /* 0x000fe400000e0000 */
[----:B------:R-:W-:Y:S01]  /*07f0*/  R2UR UR7, R19 ;  /* 0x00000000130772ca */ /* 0x000fe200000e0000 */
[----:B------:R-:W-:Y:S01]  /*0800*/  IMAD.X R3, RZ, RZ, R25, P0 ;  /* 0x000000ffff037224 */ /* 0x000fe200000e0619 */
[----:B------:R-:W-:Y:S01]  /*0810*/  ISETP.NE.AND P6, PT, R35, 0x45, PT ;  /* 0x000000452300780c */ /* 0x000fe20003fc5270 */
[----:B------:R-:W-:-:S03]  /*0820*/  IMAD.SHL.U32 R2, R0, 0x4, RZ ;  /* 0x0000000400027824 */ /* 0x000fc600078e00ff */
[----:B------:R-:W-:Y:S02]  /*0830*/  SHF.L.U64.HI R3, R0, 0x2, R3 ;  /* 0x0000000200037819 */ /* 0x000fe40000010203 */
[----:B------:R-:W-:Y:S02]  /*0840*/  LOP3.LUT R2, R2, 0xfffffffc, RZ, 0xc0, !PT ;  /* 0xfffffffc02027812 */ /* 0x000fe400078ec0ff */
[----:B------:R-:W-:Y:S02]  /*0850*/  LOP3.LUT R3, R3, 0x3, RZ, 0xc0, !PT ;  /* 0x0000000303037812 */ /* 0x000fe400078ec0ff */
[----:B-1----:R-:W-:-:S04]  /*0860*/  IADD3 R2, P0, PT, R2, UR4, RZ ;  /* 0x0000000402027c10 */ /* 0x002fc8000ff1e0ff */
[----:B------:R-:W-:Y:S01]  /*0870*/  IADD3.X R3, PT, PT, R3, UR5, RZ, P0, !PT ;  /* 0x0000000503037c10 */ /* 0x000fe200087fe4ff */
[----:B------:R-:W-:Y:S01]  /*0880*/  BSSY.RECONVERGENT B6, `(.L_x_8) ;  /* 0x0000010000067945 */ /* 0x000fe20003800200 */
[----:B-----5:R-:W-:-:S03]  /*0890*/  FADD R42, R42, R39 ;  /* 0x000000272a2a7221 */ /* 0x020fc60000000000 */
[----:B------:R1:W5:Y:S01]  /*08a0*/  LDG.E R41, desc[UR6][R2.64] ;  /* 0x0000000602297981 */ /* 0x000362000c1e1900 */
[----:B------:R-:W-:Y:S05]  /*08b0*/  @P6 BRA `(.L_x_9) ;  /* 0x0000000000306947 */ /* 0x000fea0003800000 */
[----:B-----5:R-:W2:Y:S01]  /*08c0*/  F2F.F64.F32 R8, R41 ;  /* 0x0000002900087310 */ /* 0x020ea20000201800 */
[----:B-1----:R-:W-:Y:S01]  /*08d0*/  MOV R2, 0x0 ;  /* 0x0000000000027802 */ /* 0x002fe20000000f00 */
[----:B------:R1:W-:Y:S01]  /*08e0*/  STL [R1+0x8], R0 ;  /* 0x0000080001007387 */ /* 0x0003e20000100800 */
[----:B------:R-:W3:Y:S01]  /*08f0*/  LDCU.64 UR4, c[0x4][0x10] ;  /* 0x01000200ff0477ac */ /* 0x000ee20008000a00 */
[----:B------:R-:W-:Y:S02]  /*0900*/  IMAD.MOV.U32 R6, RZ, RZ, R24 ;  /* 0x000000ffff067224 */ /* 0x000fe400078e0018 */
[----:B------:R-:W-:Y:S01]  /*0910*/  IMAD.MOV.U32 R7, RZ, RZ, R17 ;  /* 0x000000ffff077224 */ /* 0x000fe200078e0011 */
[----:B------:R-:W4:Y:S01]  /*0920*/  LDC.64 R2, c[0x4][R2] ;  /* 0x0100000002027b82 */ /* 0x000f220000000a00 */
[----:B--2---:R1:W-:Y:S01]  /*0930*/  STL.64 [R1], R8 ;  /* 0x0000000801007387 */ /* 0x0043e20000100a00 */
[----:B---3--:R-:W-:Y:S02]  /*0940*/  IMAD.U32 R4, RZ, RZ, UR4 ;  /* 0x00000004ff047e24 */ /* 0x008fe4000f8e00ff */
[----:B------:R-:W-:-:S07]  /*0950*/  IMAD.U32 R5, RZ, RZ, UR5 ;  /* 0x00000005ff057e24 */ /* 0x000fce000f8e00ff */
[----:B------:R-:W-:-:S07]  /*0960*/  LEPC R20, `(.L_x_9) ;  /* 0x000000001014794e */ /* 0x000fce0000000000 */
[----:B01--4-:R-:W-:Y:S05]  /*0970*/  CALL.ABS.NOINC R2 ;  /* 0x0000000002007343 */ /* 0x013fea0003c00000 */
.L_x_9:
[----:B------:R-:W-:Y:S05]  /*0980*/  BSYNC.RECONVERGENT B6 ;  /* 0x0000000000067941 */ /* 0x000fea0003800200 */
.L_x_8:
[----:B------:R-:W2:Y:S01]  /*0990*/  LDCU.64 UR4, c[0x0][0x390] ;  /* 0x00007200ff0477ac */ /* 0x000ea20008000a00 */
[----:B------:R-:W-:Y:S02]  /*09a0*/  IADD3 R0, P0, PT, R16, 0x2, RZ ;  /* 0x0000000210007810 */ /* 0x000fe40007f1e0ff */
[----:B------:R-:W-:Y:S02]  /*09b0*/  R2UR UR6, R18 ;  /* 0x00000000120672ca */ /* 0x000fe400000e0000 */
[----:B------:R-:W-:Y:S01]  /*09c0*/  R2UR UR7, R19 ;  /* 0x00000000130772ca */ /* 0x000fe200000e0000 */
[----:B-1----:R-:W-:Y:S01]  /*09d0*/  IMAD.X R3, RZ, RZ, R25, P0 ;  /* 0x000000ffff037224 */ /* 0x002fe200000e0619 */
[----:B------:R-:W-:Y:S01]  /*09e0*/  ISETP.NE.AND P6, PT, R35, 0x45, PT ;  /* 0x000000452300780c */ /* 0x000fe20003fc5270 */
[----:B------:R-:W-:-:S03]  /*09f0*/  IMAD.SHL.U32 R44, R0, 0x4, RZ ;  /* 0x00000004002c7824 */ /* 0x000fc600078e00ff */
[----:B------:R-:W-:Y:S02]  /*0a00*/  SHF.L.U64.HI R2, R0, 0x2, R3 ;  /* 0x0000000200027819 */ /* 0x000fe40000010203 */
[----:B------:R-:W-:Y:S02]  /*0a10*/  LOP3.LUT R44, R44, 0xfffffffc, RZ, 0xc0, !PT ;  /* 0xfffffffc2c2c7812 */ /* 0x000fe400078ec0ff */
[----:B------:R-:W-:Y:S02]  /*0a20*/  LOP3.LUT R2, R2, 0x3, RZ, 0xc0, !PT ;  /* 0x0000000302027812 */ /* 0x000fe400078ec0ff */
[----:B--2---:R-:W-:-:S04]  /*0a30*/  IADD3 R44, P0, PT, R44, UR4, RZ ;  /* 0x000000042c2c7c10 */ /* 0x004fc8000ff1e0ff */
[----:B------:R-:W-:Y:S01]  /*0a40*/  IADD3.X R45, PT, PT, R2, UR5, RZ, P0, !PT ;  /* 0x00000005022d7c10 */ /* 0x000fe200087fe4ff */
[----:B------:R-:W-:Y:S01]  /*0a50*/  BSSY.RECONVERGENT B6, `(.L_x_10) ;  /* 0x0000010000067945 */ /* 0x000fe20003800200 */
[----:B-----5:R-:W-:-:S03]  /*0a60*/  FADD R39, R41, R42 ;  /* 0x0000002a29277221 */ /* 0x020fc60000000000 */
[----:B------:R1:W5:Y:S01]  /*0a70*/  LDG.E R44, desc[UR6][R44.64] ;  /* 0x000000062c2c7981 */ /* 0x000362000c1e1900 */
[----:B------:R-:W-:Y:S05]  /*0a80*/  @P6 BRA `(.L_x_11) ;  /* 0x0000000000306947 */ /* 0x000fea0003800000 */
[----:B-----5:R-:W2:Y:S01]  /*0a90*/  F2F.F64.F32 R8, R44 ;  /* 0x0000002c00087310 */ /* 0x020ea20000201800 */
[----:B------:R-:W-:Y:S01]  /*0aa0*/  MOV R2, 0x0 ;  /* 0x0000000000027802 */ /* 0x000fe20000000f00 */
[----:B------:R3:W-:Y:S01]  /*0ab0*/  STL [R1+0x8], R0 ;  /* 0x0000080001007387 */ /* 0x0007e20000100800 */
[----:B------:R-:W4:Y:S01]  /*0ac0*/  LDCU.64 UR4, c[0x4][0x10] ;  /* 0x01000200ff0477ac */ /* 0x000f220008000a00 */
[----:B------:R-:W-:Y:S02]  /*0ad0*/  IMAD.MOV.U32 R6, RZ, RZ, R24 ;  /* 0x000000ffff067224 */ /* 0x000fe400078e0018 */
[----:B------:R-:W-:Y:S01]  /*0ae0*/  IMAD.MOV.U32 R7, RZ, RZ, R17 ;  /* 0x000000ffff077224 */ /* 0x000fe200078e0011 */
[----:B------:R-:W0:Y:S01]  /*0af0*/  LDC.64 R2, c[0x4][R2] ;  /* 0x0100000002027b82 */ /* 0x000e220000000a00 */
[----:B--2---:R3:W-:Y:S01]  /*0b00*/  STL.64 [R1], R8 ;  /* 0x0000000801007387 */ /* 0x0047e20000100a00 */
[----:B----4-:R-:W-:Y:S02]  /*0b10*/  IMAD.U32 R4, RZ, RZ, UR4 ;  /* 0x00000004ff047e24 */ /* 0x010fe4000f8e00ff */
[----:B------:R-:W-:-:S07]  /*0b20*/  IMAD.U32 R5, RZ, RZ, UR5 ;  /* 0x00000005ff057e24 */ /* 0x000fce000f8e00ff */
[----:B------:R-:W-:-:S07]  /*0b30*/  LEPC R20, `(.L_x_11) ;  /* 0x000000001014794e */ /* 0x000fce0000000000 */
[----:B01-3--:R-:W-:Y:S05]  /*0b40*/  CALL.ABS.NOINC R2 ;  /* 0x0000000002007343 */ /* 0x00bfea0003c00000 */
.L_x_11:
[----:B------:R-:W-:Y:S05]  /*0b50*/  BSYNC.RECONVERGENT B6 ;  /* 0x0000000000067941 */ /* 0x000fea0003800200 */
.L_x_10:
[----:B------:R-:W2:Y:S01]  /*0b60*/  LDCU.64 UR4, c[0x0][0x390] ;  /* 0x00007200ff0477ac */ /* 0x000ea20008000a00 */
        /* <DEDUP_REMOVED lines=15> */
[----:B-----5:R-:W3:Y:S01]  /*0c60*/  F2F.F64.F32 R8, R41 ;  /* 0x0000002900087310 */ /* 0x020ee20000201800 */
[----:B--2---:R-:W-:Y:S01]  /*0c70*/  MOV R2, 0x0 ;  /* 0x0000000000027802 */ /* 0x004fe20000000f00 */
[----:B------:R2:W-:Y:S01]  /*0c80*/  STL [R1+0x8], R0 ;  /* 0x0000080001007387 */ /* 0x0005e20000100800 */
[----:B------:R-:W4:Y:S01]  /*0c90*/  LDCU.64 UR4, c[0x4][0x10] ;  /* 0x01000200ff0477ac */ /* 0x000f220008000a00 */
[----:B------:R-:W-:Y:S02]  /*0ca0*/  IMAD.MOV.U32 R6, RZ, RZ, R24 ;  /* 0x000000ffff067224 */ /* 0x000fe400078e0018 */
[----:B------:R-:W-:Y:S01]  /*0cb0*/  IMAD.MOV.U32 R7, RZ, RZ, R17 ;  /* 0x000000ffff077224 */ /* 0x000fe200078e0011 */
[----:B------:R-:W0:Y:S01]  /*0cc0*/  LDC.64 R2, c[0x4][R2] ;  /* 0x0100000002027b82 */ /* 0x000e220000000a00 */
[----:B---3--:R2:W-:Y:S01]  /*0cd0*/  STL.64 [R1], R8 ;  /* 0x0000000801007387 */ /* 0x0085e20000100a00 */
[----:B----4-:R-:W-:Y:S02]  /*0ce0*/  IMAD.U32 R4, RZ, RZ, UR4 ;  /* 0x00000004ff047e24 */ /* 0x010fe4000f8e00ff */
[----:B------:R-:W-:-:S07]  /*0cf0*/  IMAD.U32 R5, RZ, RZ, UR5 ;  /* 0x00000005ff057e24 */ /* 0x000fce000f8e00ff */
[----:B------:R-:W-:-:S07]  /*0d00*/  LEPC R20, `(.L_x_13) ;  /* 0x000000001014794e */ /* 0x000fce0000000000 */
[----:B012---:R-:W-:Y:S05]  /*0d10*/  CALL.ABS.NOINC R2 ;  /* 0x0000000002007343 */ /* 0x007fea0003c00000 */
.L_x_13:
[----:B------:R-:W-:Y:S05]  /*0d20*/  BSYNC.RECONVERGENT B6 ;  /* 0x0000000000067941 */ /* 0x000fea0003800200 */
.L_x_12:
[----:B------:R-:W3:Y:S01]  /*0d30*/  LDCU.64 UR4, c[0x0][0x390] ;  /* 0x00007200ff0477ac */ /* 0x000ee20008000a00 */
[----:B------:R-:W-:Y:S02]  /*0d40*/  IADD3 R0, P0, PT, R16, 0x4, RZ ;  /* 0x0000000410007810 */ /* 0x000fe40007f1e0ff */
[----:B------:R-:W-:Y:S02]  /*0d50*/  R2UR UR6, R18 ;  /* 0x00000000120672ca */ /* 0x000fe400000e0000 */
[----:B------:R-:W-:Y:S01]  /*0d60*/  R2UR UR7, R19 ;  /* 0x00000000130772ca */ /* 0x000fe200000e0000 */
[----:B--2---:R-:W-:Y:S01]  /*0d70*/  IMAD.X R3, RZ, RZ, R25, P0 ;  /* 0x000000ffff037224 */ /* 0x004fe200000e0619 */
[----:B------:R-:W-:Y:S01]  /*0d80*/  ISETP.NE.AND P6, PT, R35, 0x45, PT ;  /* 0x000000452300780c */ /* 0x000fe20003fc5270 */
[----:B------:R-:W-:-:S03]  /*0d90*/  IMAD.SHL.U32 R42, R0, 0x4, RZ ;  /* 0x00000004002a7824 */ /* 0x000fc600078e00ff */
[----:B------:R-:W-:Y:S02]  /*0da0*/  SHF.L.U64.HI R2, R0, 0x2, R3 ;  /* 0x0000000200027819 */ /* 0x000fe40000010203 */
[----:B------:R-:W-:Y:S02]  /*0db0*/  LOP3.LUT R42, R42, 0xfffffffc, RZ, 0xc0, !PT ;  /* 0xfffffffc2a2a7812 */ /* 0x000fe400078ec0ff */
[----:B------:R-:W-:Y:S02]  /*0dc0*/  LOP3.LUT R2, R2, 0x3, RZ, 0xc0, !PT ;  /* 0x0000000302027812 */ /* 0x000fe400078ec0ff */
[----:B---3--:R-:W-:-:S04]  /*0dd0*/  IADD3 R42, P0, PT, R42, UR4, RZ ;  /* 0x000000042a2a7c10 */ /* 0x008fc8000ff1e0ff */
[----:B0-----:R-:W-:Y:S01]  /*0de0*/  IADD3.X R43, PT, PT, R2, UR5, RZ, P0, !PT ;  /* 0x00000005022b7c10 */ /* 0x001fe200087fe4ff */
        /* <DEDUP_REMOVED lines=16> */
.L_x_15:
[----:B------:R-:W-:Y:S05]  /*0ef0*/  BSYNC.RECONVERGENT B6 ;  /* 0x0000000000067941 */ /* 0x000fea0003800200 */
.L_x_14:
        /* <DEDUP_REMOVED lines=28> */
.L_x_17:
[----:B------:R-:W-:Y:S05]  /*10c0*/  BSYNC.RECONVERGENT B6 ;  /* 0x0000000000067941 */ /* 0x000fea0003800200 */
.L_x_16:
        /* <DEDUP_REMOVED lines=28> */
.L_x_19:
[----:B------:R-:W-:Y:S05]  /*1290*/  BSYNC.RECONVERGENT B6 ;  /* 0x0000000000067941 */ /* 0x000fea0003800200 */
.L_x_18:
[----:B------:R-:W3:Y:S01]  /*12a0*/  LDCU.64 UR4, c[0x0][0x390] ;  /* 0x00007200ff0477ac */ /* 0x000ee20008000a00 */
[----:B------:R-:W-:Y:S02]  /*12b0*/  IADD3 R16, P0, PT, R16, 0x7, RZ ;  /* 0x0000000710107810 */ /* 0x000fe40007f1e0ff */
[----:B------:R-:W-:Y:S02]  /*12c0*/  R2UR UR6, R18 ;  /* 0x00000000120672ca */ /* 0x000fe400000e0000 */
[----:B------:R-:W-:Y:S01]  /*12d0*/  R2UR UR7, R19 ;  /* 0x00000000130772ca */ /* 0x000fe200000e0000 */
[----:B------:R-:W-:Y:S02]  /*12e0*/  IMAD.X R25, RZ, RZ, R25, P0 ;  /* 0x000000ffff197224 */ /* 0x000fe400000e0619 */
[----:B------:R-:W-:-:S03]  /*12f0*/  IMAD.SHL.U32 R8, R16, 0x4, RZ ;  /* 0x0000000410087824 */ /* 0x000fc600078e00ff */
[----:B------:R-:W-:Y:S02]  /*1300*/  SHF.L.U64.HI R0, R16, 0x2, R25 ;  /* 0x0000000210007819 */ /* 0x000fe40000010219 */
[----:B------:R-:W-:Y:S02]  /*1310*/  LOP3.LUT R8, R8, 0xfffffffc, RZ, 0xc0, !PT ;  /* 0xfffffffc08087812 */ /* 0x000fe400078ec0ff */
[----:B------:R-:W-:Y:S02]  /*1320*/  LOP3.LUT R0, R0, 0x3, RZ, 0xc0, !PT ;  /* 0x0000000300007812 */ /* 0x000fe400078ec0ff */
[----:B---3--:R-:W-:-:S04]  /*1330*/  IADD3 R8, P0, PT, R8, UR4, RZ ;  /* 0x0000000408087c10 */ /* 0x008fc8000ff1e0ff */
[----:B------:R-:W-:-:S05]  /*1340*/  IADD3.X R9, PT, PT, R0, UR5, RZ, P0, !PT ;  /* 0x0000000500097c10 */ /* 0x000fca00087fe4ff */
[----:B------:R-:W3:Y:S01]  /*1350*/  LDG.E R8, desc[UR6][R8.64] ;  /* 0x0000000608087981 */ /* 0x000ee2000c1e1900 */
[----:B------:R-:W-:Y:S01]  /*1360*/  ISETP.NE.AND P6, PT, R35, 0x45, PT ;  /* 0x000000452300780c */ /* 0x000fe20003fc5270 */
[----:B-----5:R-:W-:Y:S01]  /*1370*/  FADD R39, R41, R42 ;  /* 0x0000002a29277221 */ /* 0x020fe20000000000 */
[----:B------:R-:W-:Y:S03]  /*1380*/  BSSY.RECONVERGENT B6, `(.L_x_20) ;  /* 0x000000f000067945 */ /* 0x000fe60003800200 */
[----:B---3--:R-:W-:-:S08]  /*1390*/  FADD R39, R8, R39 ;  /* 0x0000002708277221 */ /* 0x008fd00000000000 */
[----:B------:R-:W-:Y:S05]  /*13a0*/  @P6 BRA `(.L_x_21) ;  /* 0x0000000000306947 */ /* 0x000fea0003800000 */
[----:B------:R-:W3:Y:S01]  /*13b0*/  F2F.F64.F32 R8, R8 ;  /* 0x0000000800087310 */ /* 0x000ee20000201800 */
        /* <DEDUP_REMOVED lines=11> */
.L_x_21:
[----:B------:R-:W-:Y:S05]  /*1470*/  BSYNC.RECONVERGENT B6 ;  /* 0x0000000000067941 */ /* 0x000fea0003800200 */
.L_x_20:
[----:B------:R-:W-:-:S13]  /*1480*/  ISETP.NE.AND P6, PT, R28, RZ, PT ;  /* 0x000000ff1c00720c */ /* 0x000fda0003fc5270 */
[----:B------:R-:W-:Y:S05]  /*1490*/  @P6 BRA `(.L_x_22) ;  /* 0xfffffff000406947 */ /* 0x000fea000383ffff */
[----:B------:R-:W-:Y:S05]  /*14a0*/  BSYNC.RECONVERGENT B7 ;  /* 0x0000000000077941 */ /* 0x000fea0003800200 */
.L_x_5:
[----:B------:R-:W-:Y:S02]  /*14b0*/  IMAD.MOV.U32 R29, RZ, RZ, R34 ;  /* 0x000000ffff1d7224 */ /* 0x000fe400078e0022 */
[----:B------:R-:W-:-:S07]  /*14c0*/  IMAD.MOV.U32 R28, RZ, RZ, RZ ;  /* 0x000000ffff1c7224 */ /* 0x000fce00078e00ff */
.L_x_4:
[----:B------:R-:W3:Y:S02]  /*14d0*/  LDCU UR4, c[0x0][0x3a0] ;  /* 0x00007400ff0477ac */ /* 0x000ee40008000800 */
[----:B---3--:R-:W-:-:S09]  /*14e0*/  ULOP3.LUT UP0, URZ, UR4, 0x7, URZ, 0xc0, !UPT ;  /* 0x0000000704ff7892 */ /* 0x008fd2000f80c0ff */
[----:B------:R-:W-:Y:S05]  /*14f0*/  BRA.U !UP0, `(.L_x_23) ;  /* 0x0000000d08787547 */ /* 0x000fea000b800000 */
[----:B------:R-:W3:Y:S02]  /*1500*/  LDC R26, c[0x0][0x3a0] ;  /* 0x0000e800ff1a7b82 */ /* 0x000ee40000000800 */
[----:B---3--:R-:W-:-:S05]  /*1510*/  LOP3.LUT R0, R26, 0x7, RZ, 0xc0, !PT ;  /* 0x000000071a007812 */ /* 0x008fca00078ec0ff */
[----:B------:R-:W-:-:S05]  /*1520*/  VIADD R0, R0, 0xffffffff ;  /* 0xffffffff00007836 */ /* 0x000fca0000000000 */
[----:B------:R-:W-:-:S13]  /*1530*/  ISETP.GE.U32.AND P0, PT, R0, 0x3, PT ;  /* 0x000000030000780c */ /* 0x000fda0003f06070 */
[----:B------:R-:W-:Y:S05]  /*1540*/  @!P0 BRA `(.L_x_24) ;  /* 0x0000000400dc8947 */ /* 0x000fea0003800000 */
[----:B------:R-:W3:Y:S01]  /*1550*/  LDCU.64 UR4, c[0x0][0x390] ;  /* 0x00007200ff0477ac */ /* 0x000ee20008000a00 */
[----:B------:R-:W-:Y:S02]  /*1560*/  IADD3 R16, P0, PT, R29, R22, RZ ;  /* 0x000000161d107210 */ /* 0x000fe40007f1e0ff */
[----:B------:R-:W-:Y:S02]  /*1570*/  R2UR UR6, R18 ;  /* 0x00000000120672ca */ /* 0x000fe400000e0000 */
[----:B------:R-:W-:Y:S01]  /*1580*/  R2UR UR7, R19 ;  /* 0x00000000130772ca */ /* 0x000fe200000e0000 */
[----:B------:R-:W-:Y:S02]  /*1590*/  IMAD.SHL.U32 R42, R16, 0x4, RZ ;  /* 0x00000004102a7824 */ /* 0x000fe400078e00ff */
[----:B------:R-:W-:Y:S01]  /*15a0*/  IMAD.X R25, R28, 0x1, R27, P0 ;  /* 0x000000011c197824 */ /* 0x000fe200000e061b */
[----:B------:R-:W-:Y:S02]  /*15b0*/  ISETP.NE.AND P1, PT, R35, 0x45, PT ;  /* 0x000000452300780c */ /* 0x000fe40003f25270 */
[----:B------:R-:W-:-:S02]  /*15c0*/  LOP3.LUT R42, R42, 0xfffffffc, RZ, 0xc0, !PT ;  /* 0xfffffffc2a2a7812 */ /* 0x000fc400078ec0ff */
[----:B------:R-:W-:-:S04]  /*15d0*/  SHF.L.U64.HI R0, R16, 0x2, R25 ;  /* 0x0000000210007819 */ /* 0x000fc80000010219 */
[----:B------:R-:W-:Y:S02]  /*15e0*/  LOP3.LUT R0, R0, 0x3, RZ, 0xc0, !PT ;  /* 0x0000000300007812 */ /* 0x000fe400078ec0ff */
[----:B---3--:R-:W-:-:S04]  /*15f0*/  IADD3 R42, P0, PT, R42, UR4, RZ ;  /* 0x000000042a2a7c10 */ /* 0x008fc8000ff1e0ff */
[----:B0-----:R-:W-:Y:S01]  /*1600*/  IADD3.X R43, PT, PT, R0, UR5, RZ, P0, !PT ;  /* 0x00000005002b7c10 */ /* 0x001fe200087fe4ff */
[----:B------:R-:W-:Y:S01]  /*1610*/  BSSY.RECONVERGENT B6, `(.L_x_25) ;  /* 0x0000010000067945 */ /* 0x000fe20003800200 */
[----:B------:R-:W-:-:S03]  /*1620*/  P2R R0, PR, RZ, 0x2 ;  /* 0x00000002ff007803 */ /* 0x000fc60000000000 */
        /* <DEDUP_REMOVED lines=14> */
.L_x_26:
[----:B------:R-:W-:Y:S05]  /*1710*/  BSYNC.RECONVERGENT B6 ;  /* 0x0000000000067941 */ /* 0x000fea0003800200 */
.L_x_25:
        /* <DEDUP_REMOVED lines=28> */
.L_x_28:
[----:B------:R-:W-:Y:S05]  /*18e0*/  BSYNC.RECONVERGENT B6 ;  /* 0x0000000000067941 */ /* 0x000fea0003800200 */
.L_x_27:
        /* <DEDUP_REMOVED lines=28> */
.L_x_30:
[----:B------:R-:W-:Y:S05]  /*1ab0*/  BSYNC.RECONVERGENT B6 ;  /* 0x0000000000067941 */ /* 0x000fea0003800200 */
.L_x_29:
        /* <DEDUP_REMOVED lines=28> */
.L_x_32:
[----:B------:R-:W-:Y:S05]  /*1c80*/  BSYNC.RECONVERGENT B6 ;  /* 0x0000000000067941 */ /* 0x000fea0003800200 */
.L_x_31:
[----:B------:R-:W-:Y:S01]  /*1c90*/  IADD3 R29, P0, PT, R29, 0x4, RZ ;  /* 0x000000041d1d7810 */ /* 0x000fe20007f1e0ff */
[----:B-----5:R-:W-:-:S04]  /*1ca0*/  FADD R39, R16, R39 ;  /* 0x0000002710277221 */ /* 0x020fc80000000000 */
[----:B------:R-:W-:-:S08]  /*1cb0*/  IMAD.X R28, RZ, RZ, R28, P0 ;  /* 0x000000ffff1c7224 */ /* 0x000fd000000e061c */
.L_x_24:
[----:B------:R-:W-:Y:S01]  /*1cc0*/  LOP3.LUT R26, R26, 0x3, RZ, 0xc0, !PT ;  /* 0x000000031a1a7812 */ /* 0x000fe200078ec0ff */
[----:B------:R-:W-:Y:S03]  /*1cd0*/  BSSY.RECONVERGENT B7, `(.L_x_23) ;  /* 0x0000060000077945 */ /* 0x000fe60003800200 */
[----:B------:R-:W-:-:S13]  /*1ce0*/  ISETP.NE.AND P0, PT, R26, RZ, PT ;  /* 0x000000ff1a00720c */ /* 0x000fda0003f05270 */
[----:B------:R-:W-:Y:S05]  /*1cf0*/  @!P0 BRA `(.L_x_33) ;  /* 0x0000000400748947 */ /* 0x000fea0003800000 */
[----:B------:R-:W-:-:S13]  /*1d00*/  ISETP.NE.AND P0, PT, R26, 0x1, PT ;  /* 0x000000011a00780c */ /* 0x000fda0003f05270 */
[----:B------:R-:W-:Y:S05]  /*1d10*/  @!P0 BRA `(.L_x_34) ;  /* 0x0000000000f48947 */ /* 0x000fea0003800000 */
[----:B------:R-:W3:Y:S01]  /*1d20*/  LDCU.64 UR4, c[0x0][0x390] ;  /* 0x00007200ff0477ac */ /* 0x000ee20008000a00 */
[----:B------:R-:W-:Y:S02]  /*1d30*/  IADD3 R26, P0, PT, R29, R22, RZ ;  /* 0x000000161d1a7210 */ /* 0x000fe40007f1e0ff */
[----:B------:R-:W-:Y:S02]  /*1d40*/  R2UR UR6, R18 ;  /* 0x00000000120672ca */ /* 0x000fe400000e0000 */
[----:B------:R-:W-:Y:S01]  /*1d50*/  R2UR UR7, R19 ;  /* 0x00000000130772ca */ /* 0x000fe200000e0000 */
[----:B--2---:R-:W-:Y:S02]  /*1d60*/  IMAD.SHL.U32 R2, R26, 0x4, RZ ;  /* 0x000000041a027824 */ /* 0x004fe400078e00ff */
[----:B------:R-:W-:Y:S01]  /*1d70*/  IMAD.X R25, R28, 0x1, R27, P0 ;  /* 0x000000011c197824 */ /* 0x000fe200000e061b */
[----:B------:R-:W-:Y:S02]  /*1d80*/  ISETP.NE.AND P1, PT, R35, 0x45, PT ;  /* 0x000000452300780c */ /* 0x000fe40003f25270 */
[----:B------:R-:W-:-:S02]  /*1d90*/  LOP3.LUT R2, R2, 0xfffffffc, RZ, 0xc0, !PT ;  /* 0xfffffffc02027812 */ /* 0x000fc400078ec0ff */
[----:B------:R-:W-:-:S04]  /*1da0*/  SHF.L.U64.HI R0, R26, 0x2, R25 ;  /* 0x000000021a007819 */ /* 0x000fc80000010219 */
[----:B------:R-:W-:Y:S02]  /*1db0*/  LOP3.LUT R0, R0, 0x3, RZ, 0xc0, !PT ;  /* 0x0000000300007812 */ /* 0x000fe400078ec0ff */
[----:B---3--:R-:W-:-:S04]  /*1dc0*/  IADD3 R2, P0, PT, R2, UR4, RZ ;  /* 0x0000000402027c10 */ /* 0x008fc8000ff1e0ff */
[----:B------:R-:W-:Y:S01]  /*1dd0*/  IADD3.X R3, PT, PT, R0, UR5, RZ, P0, !PT ;  /* 0x0000000500037c10 */ /* 0x000fe200087fe4ff */
        /* <DEDUP_REMOVED lines=16> */
.L_x_36:
[----:B------:R-:W-:Y:S05]  /*1ee0*/  BSYNC.RECONVERGENT B6 ;  /* 0x0000000000067941 */ /* 0x000fea0003800200 */
.L_x_35:
[----:B------:R-:W3:Y:S01]  /*1ef0*/  LDCU.64 UR4, c[0x0][0x390] ;  /* 0x00007200ff0477ac */ /* 0x000ee20008000a00 */
[----:B------:R-:W-:Y:S02]  /*1f00*/  IADD3 R26, P0, PT, R26, 0x1, RZ ;  /* 0x000000011a1a7810 */ /* 0x000fe40007f1e0ff */
[----:B------:R-:W-:Y:S02]  /*1f10*/  R2UR UR6, R18 ;  /* 0x00000000120672ca */ /* 0x000fe400000e0000 */
[----:B------:R-:W-:Y:S01]  /*1f20*/  R2UR UR7, R19 ;  /* 0x00000000130772ca */ /* 0x000fe200000e0000 */
[----:B------:R-:W-:Y:S01]  /*1f30*/  IMAD.X R25, RZ, RZ, R25, P0 ;  /* 0x000000ffff197224 */ /* 0x000fe200000e0619 */
[----:B------:R-:W-:Y:S01]  /*1f40*/  ISETP.NE.AND P6, PT, R35, 0x45, PT ;  /* 0x000000452300780c */ /* 0x000fe20003fc5270 */
[----:B--2---:R-:W-:-:S03]  /*1f50*/  IMAD.SHL.U32 R2, R26, 0x4, RZ ;  /* 0x000000041a027824 */ /* 0x004fc600078e00ff */
        /* <DEDUP_REMOVED lines=21> */
.L_x_38:
[----:B------:R-:W-:Y:S05]  /*20b0*/  BSYNC.RECONVERGENT B6 ;  /* 0x0000000000067941 */ /* 0x000fea0003800200 */
.L_x_37:
[----:B------:R-:W-:Y:S01]  /*20c0*/  IADD3 R29, P0, PT, R29, 0x2, RZ ;  /* 0x000000021d1d7810 */ /* 0x000fe20007f1e0ff */
[----:B-----5:R-:W-:-:S04]  /*20d0*/  FADD R39, R25, R16 ;  /* 0x0000001019277221 */ /* 0x020fc80000000000 */
[----:B------:R-:W-:-:S08]  /*20e0*/  IMAD.X R28, RZ, RZ, R28, P0 ;  /* 0x000000ffff1c7224 */ /* 0x000fd000000e061c */
.L_x_34:
[----:B------:R-:W3:Y:S02]  /*20f0*/  LDCU UR4, c[0x0][0x3a0] ;  /* 0x00007400ff0477ac */ /* 0x000ee40008000800 */
[----:B---3--:R-:W-:-:S09]  /*2100*/  ULOP3.LUT UP0, URZ, UR4, 0x1, URZ, 0xc0, !UPT ;  /* 0x0000000104ff7892 */ /* 0x008fd2000f80c0ff */
[----:B------:R-:W-:Y:S05]  /*2110*/  BRA.U !UP0, `(.L_x_33) ;  /* 0x00000001086c7547 */ /* 0x000fea000b800000 */
[----:B------:R-:W3:Y:S01]  /*2120*/  LDCU.64 UR4, c[0x0][0x390] ;  /* 0x00007200ff0477ac */ /* 0x000ee20008000a00 */
[----:B------:R-:W-:Y:S02]  /*2130*/  IADD3 R22, P0, PT, R29, R22, RZ ;  /* 0x000000161d167210 */ /* 0x000fe40007f1e0ff */
[----:B------:R-:W-:Y:S02]  /*2140*/  R2UR UR6, R18 ;  /* 0x00000000120672ca */ /* 0x000fe400000e0000 */
[----:B------:R-:W-:Y:S01]  /*2150*/  R2UR UR7, R19 ;  /* 0x00000000130772ca */ /* 0x000fe200000e0000 */
[----:B------:R-:W-:Y:S02]  /*2160*/  IMAD.X R27, R28, 0x1, R27, P0 ;  /* 0x000000011c1b7824 */ /* 0x000fe400000e061b */
[----:B--2---:R-:W-:-:S03]  /*2170*/  IMAD.SHL.U32 R2, R22, 0x4, RZ ;  /* 0x0000000416027824 */ /* 0x004fc600078e00ff */
[----:B------:R-:W-:Y:S02]  /*2180*/  SHF.L.U64.HI R0, R22, 0x2, R27 ;  /* 0x0000000216007819 */ /* 0x000fe4000001021b */
[----:B------:R-:W-:Y:S02]  /*2190*/  LOP3.LUT R2, R2, 0xfffffffc, RZ, 0xc0, !PT ;  /* 0xfffffffc02027812 */ /* 0x000fe400078ec0ff */
[----:B------:R-:W-:Y:S02]  /*21a0*/  LOP3.LUT R0, R0, 0x3, RZ, 0xc0, !PT ;  /* 0x0000000300007812 */ /* 0x000fe400078ec0ff */
[----:B---3--:R-:W-:-:S04]  /*21b0*/  IADD3 R2, P0, PT, R2, UR4, RZ ;  /* 0x0000000402027c10 */ /* 0x008fc8000ff1e0ff */
[----:B------:R-:W-:-:S05]  /*21c0*/  IADD3.X R3, PT, PT, R0, UR5, RZ, P0, !PT ;  /* 0x0000000500037c10 */ /* 0x000fca00087fe4ff */
[----:B------:R-:W2:Y:S01]  /*21d0*/  LDG.E R2, desc[UR6][R2.64] ;  /* 0x0000000602027981 */ /* 0x000ea2000c1e1900 */
[----:B------:R-:W-:Y:S01]  /*21e0*/  ISETP.NE.AND P0, PT, R35, 0x45, PT ;  /* 0x000000452300780c */ /* 0x000fe20003f05270 */
[----:B--2---:R-:W-:-:S12]  /*21f0*/  FADD R39, R39, R2 ;  /* 0x0000000227277221 */ /* 0x004fd80000000000 */
[----:B------:R-:W-:Y:S05]  /*2200*/  @P0 BRA `(.L_x_33) ;  /* 0x0000000000300947 */ /* 0x000fea0003800000 */
[----:B------:R-:W2:Y:S01]  /*2210*/  F2F.F64.F32 R2, R2 ;  /* 0x0000000200027310 */ /* 0x000ea20000201800 */
[----:B------:R-:W-:Y:S01]  /*2220*/  MOV R0, 0x0 ;  /* 0x0000000000007802 */ /* 0x000fe20000000f00 */
[----:B------:R3:W-:Y:S01]  /*2230*/  STL [R1+0x8], R22 ;  /* 0x0000081601007387 */ /* 0x0007e20000100800 */
[----:B------:R-:W4:Y:S01]  /*2240*/  LDCU.64 UR4, c[0x4][0x10] ;  /* 0x01000200ff0477ac */ /* 0x000f220008000a00 */
[----:B------:R-:W-:Y:S01]  /*2250*/  IMAD.MOV.U32 R6, RZ, RZ, R24 ;  /* 0x000000ffff067224 */ /* 0x000fe200078e0018 */
[----:B------:R3:W0:Y:S01]  /*2260*/  LDC.64 R8, c[0x4][R0] ;  /* 0x0100000000087b82 */ /* 0x0006220000000a00 */
[----:B------:R-:W-:Y:S01]  /*2270*/  IMAD.MOV.U32 R7, RZ, RZ, R17 ;  /* 0x000000ffff077224 */ /* 0x000fe200078e0011 */
[----:B--2---:R3:W-:Y:S01]  /*2280*/  STL.64 [R1], R2 ;  /* 0x0000000201007387 */ /* 0x0047e20000100a00 */
[----:B----4-:R-:W-:Y:S02]  /*2290*/  IMAD.U32 R4, RZ, RZ, UR4 ;  /* 0x00000004ff047e24 */ /* 0x010fe4000f8e00ff */
[----:B------:R-:W-:-:S07]  /*22a0*/  IMAD.U32 R5, RZ, RZ, UR5 ;  /* 0x00000005ff057e24 */ /* 0x000fce000f8e00ff */
[----:B------:R-:W-:-:S07]  /*22b0*/  LEPC R20, `(.L_x_33) ;  /* 0x000000001014794e */ /* 0x000fce0000000000 */
[----:B01-3--:R-:W-:Y:S05]  /*22c0*/  CALL.ABS.NOINC R8 ;  /* 0x0000000008007343 */ /* 0x00bfea0003c00000 */
.L_x_33:
[----:B------:R-:W-:Y:S05]  /*22d0*/  BSYNC.RECONVERGENT B7 ;  /* 0x0000000000077941 */ /* 0x000fea0003800200 */
.L_x_23:
[----:B------:R-:W-:-:S13]  /*22e0*/  ISETP.NE.AND P0, PT, R37, RZ, PT ;  /* 0x000000ff2500720c */ /* 0x000fda0003f05270 */
[----:B------:R-:W-:Y:S05]  /*22f0*/  @P0 BRA `(.L_x_39) ;  /* 0xffffffe0003c0947 */ /* 0x000fea000383ffff */
[----:B------:R-:W-:Y:S05]  /*2300*/  BSYNC.RECONVERGENT B8 ;  /* 0x0000000000087941 */ /* 0x000fea0003800200 */
.L_x_3:
[----:B------:R-:W3:Y:S01]  /*2310*/  LDCU UR4, c[0x0][0x3a8] ;  /* 0x00007500ff0477ac */ /* 0x000ee20008000800 */
[----:B------:R-:W-:-:S05]  /*2320*/  IADD3 R33, P0, PT, R33, 0x1, RZ ;  /* 0x0000000121217810 */ /* 0x000fca0007f1e0ff */
[----:B------:R-:W-:Y:S02]  /*2330*/  IMAD.X R32, RZ, RZ, R32, P0 ;  /* 0x000000ffff207224 */ /* 0x000fe400000e0620 */
[----:B---3--:R-:W-:-:S05]  /*2340*/  IMAD.U32 R0, RZ, RZ, UR4 ;  /* 0x00000004ff007e24 */ /* 0x008fca000f8e00ff */
[----:B------:R-:W-:-:S04]  /*2350*/  ISETP.NE.U32.AND P0, PT, R33, R0, PT ;  /* 0x000000002100720c */ /* 0x000fc80003f05070 */
[----:B------:R-:W-:-:S13]  /*2360*/  ISETP.NE.AND.EX P0, PT, R32, RZ, PT, P0 ;  /* 0x000000ff2000720c */ /* 0x000fda0003f05300 */
[----:B------:R-:W-:Y:S05]  /*2370*/  @P0 BRA `(.L_x_40) ;  /* 0xffffffe000140947 */ /* 0x000fea000383ffff */
[----:B------:R-:W-:Y:S05]  /*2380*/  BSYNC.RECONVERGENT B9 ;  /* 0x0000000000097941 */ /* 0x000fea0003800200 */
.L_x_2:
[----:B------:R-:W3:Y:S01]  /*2390*/  LDCU.64 UR4, c[0x0][0x3a0] ;  /* 0x00007400ff0477ac */ /* 0x000ee20008000a00 */
[----:B------:R-:W-:Y:S01]  /*23a0*/  BSSY.RECONVERGENT B0, `(.L_x_41) ;  /* 0x0000010000007945 */ /* 0x000fe20003800200 */
[----:B------:R-:W-:Y:S01]  /*23b0*/  ISETP.NE.AND P2, PT, R35, 0x45, PT ;  /* 0x000000452300780c */ /* 0x000fe20003f45270 */
[----:B---3--:R-:W-:-:S06]  /*23c0*/  UIMAD UR4, UR4, UR5, URZ ;  /* 0x00000005040472a4 */ /* 0x008fcc000f8e02ff */
[----:B------:R-:W-:-:S05]  /*23d0*/  IMAD R0, R0, UR4, RZ ;  /* 0x0000000400007c24 */ /* 0x000fca000f8e02ff */
[----:B------:R-:W-:-:S04]  /*23e0*/  I2FP.F32.U32 R4, R0 ;  /* 0x0000000000047245 */ /* 0x000fc80000201000 */
[----:B--2---:R-:W2:Y:S08]  /*23f0*/  MUFU.RCP R3, R4 ;  /* 0x0000000400037308 */ /* 0x004eb00000001000 */
[----:B------:R-:W3:Y:S01]  /*2400*/  FCHK P0, R39, R4 ;  /* 0x0000000427007302 */ /* 0x000ee20000000000 */
[----:B--2---:R-:W-:-:S04]  /*2410*/  FFMA R0, -R4, R3, 1 ;  /* 0x3f80000004007423 */ /* 0x004fc80000000103 */
[----:B------:R-:W-:-:S04]  /*2420*/  FFMA R0, R3, R0, R3 ;  /* 0x0000000003007223 */ /* 0x000fc80000000003 */
[----:B------:R-:W-:-:S04]  /*2430*/  FFMA R3, R0, R39, RZ ;  /* 0x0000002700037223 */ /* 0x000fc800000000ff */
[----:B------:R-:W-:-:S04]  /*2440*/  FFMA R2, -R4, R3, R39 ;  /* 0x0000000304027223 */ /* 0x000fc80000000127 */
[----:B------:R-:W-:Y:S01]  /*2450*/  FFMA R2, R0, R2, R3 ;  /* 0x0000000200027223 */ /* 0x000fe20000000003 */
[----:B---3--:R-:W-:Y:S06]  /*2460*/  @!P0 BRA `(.L_x_42) ;  /* 0x00000000000c8947 */ /* 0x008fec0003800000 */
[----:B------:R-:W-:-:S07]  /*2470*/  MOV R2, 0x2490 ;  /* 0x0000249000027802 */ /* 0x000fce0000000f00 */
[----:B01----:R-:W-:Y:S05]  /*2480*/  CALL.REL.NOINC `($__internal_0_$__cuda_sm3x_div_rn_noftz_f32_slowpath) ;  /* 0x0000000000807944 */ /* 0x003fea0003c00000 */
[----:B------:R-:W-:-:S07]  /*2490*/  IMAD.MOV.U32 R2, RZ, RZ, R6 ;  /* 0x000000ffff027224 */ /* 0x000fce00078e0006 */
.L_x_42:
[----:B------:R-:W-:Y:S05]  /*24a0*/  BSYNC.RECONVERGENT B0 ;  /* 0x0000000000007941 */ /* 0x000fea0003800200 */
.L_x_41:
[----:B------:R-:W-:Y:S04]  /*24b0*/  BSSY.RECONVERGENT B6, `(.L_x_43) ;  /* 0x0000015000067945 */ /* 0x000fe80003800200 */
[----:B------:R-:W-:Y:S05]  /*24c0*/  @P2 BRA `(.L_x_44) ;  /* 0x00000000004c2947 */ /* 0x000fea0003800000 */
[----:B------:R-:W2:Y:S01]  /*24d0*/  LDCU.64 UR4, c[0x0][0x3a0] ;  /* 0x00007400ff0477ac */ /* 0x000ea20008000a00 */
[----:B------:R-:W-:Y:S01]  /*24e0*/  F2F.F64.F32 R10, R2 ;  /* 0x00000002000a7310 */ /* 0x000fe20000201800 */
[----:B------:R-:W-:Y:S01]  /*24f0*/  IMAD.MOV.U32 R6, RZ, RZ, R24 ;  /* 0x000000ffff067224 */ /* 0x000fe200078e0018 */
[----:B------:R-:W3:Y:S01]  /*2500*/  LDCU UR6, c[0x0][0x3a8] ;  /* 0x00007500ff0677ac */ /* 0x000ee20008000800 */
[----:B------:R-:W-:Y:S01]  /*2510*/  IMAD.MOV.U32 R7, RZ, RZ, R17 ;  /* 0x000000ffff077224 */ /* 0x000fe200078e0011 */
[----:B--2---:R-:W-:Y:S02]  /*2520*/  I2FP.F32.U32 R0, UR4 ;  /* 0x0000000400007c45 */ /* 0x004fe40008201000 */
[----:B------:R-:W-:Y:S01]  /*2530*/  I2FP.F32.U32 R3, UR5 ;  /* 0x0000000500037c45 */ /* 0x000fe20008201000 */
[----:B------:R-:W2:Y:S01]  /*2540*/  LDCU.64 UR4, c[0x4][0x18] ;  /* 0x01000300ff0477ac */ /* 0x000ea20008000a00 */
[----:B---3--:R-:W-:-:S03]  /*2550*/  I2FP.F32.U32 R5, UR6 ;  /* 0x0000000600057c45 */ /* 0x008fc60008201000 */
[----:B------:R-:W-:-:S04]  /*2560*/  FMUL R0, R0, R3 ;  /* 0x0000000300007220 */ /* 0x000fc80000400000 */
[----:B------:R-:W-:Y:S01]  /*2570*/  FMUL R8, R0, R5 ;  /* 0x0000000500087220 */ /* 0x000fe20000400000 */
[----:B------:R-:W-:-:S04]  /*2580*/  MOV R0, 0x0 ;  /* 0x0000000000007802 */ /* 0x000fc80000000f00 */
[----:B------:R3:W4:Y:S01]  /*2590*/  LDC.64 R12, c[0x4][R0] ;  /* 0x01000000000c7b82 */ /* 0x0007220000000a00 */
[----:B------:R-:W5:Y:S01]  /*25a0*/  F2F.F64.F32 R8, R8 ;  /* 0x0000000800087310 */ /* 0x000f620000201800 */
[----:B--2---:R-:W-:Y:S02]  /*25b0*/  IMAD.U32 R4, RZ, RZ, UR4 ;  /* 0x00000004ff047e24 */ /* 0x004fe4000f8e00ff */
[----:B------:R-:W-:Y:S01]  /*25c0*/  IMAD.U32 R5, RZ, RZ, UR5 ;  /* 0x00000005ff057e24 */ /* 0x000fe2000f8e00ff */
[----:B-----5:R3:W-:Y:S06]  /*25d0*/  STL.128 [R1], R8 ;  /* 0x0000000801007387 */ /* 0x0207ec0000100c00 */
[----:B------:R-:W-:-:S07]  /*25e0*/  LEPC R20, `(.L_x_44) ;  /* 0x000000001014794e */ /* 0x000fce0000000000 */
[----:B01-34-:R-:W-:Y:S05]  /*25f0*/  CALL.ABS.NOINC R12 ;  /* 0x000000000c007343 */ /* 0x01bfea0003c00000 */
.L_x_44:
[----:B------:R-:W-:Y:S05]  /*2600*/  BSYNC.RECONVERGENT B6 ;  /* 0x0000000000067941 */ /* 0x000fea0003800200 */
.L_x_43:
[----:B------:R-:W2:Y:S01]  /*2610*/  LDCU.64 UR4, c[0x0][0x3c0] ;  /* 0x00007800ff0477ac */ /* 0x000ea20008000a00 */
[----:B------:R-:W-:Y:S02]  /*2620*/  R2UR UR6, R18 ;  /* 0x00000000120672ca */ /* 0x000fe400000e0000 */
[----:B------:R-:W-:Y:S02]  /*2630*/  R2UR UR7, R19 ;  /* 0x00000000130772ca */ /* 0x000fe400000e0000 */
[----:B------:R-:W-:Y:S02]  /*2640*/  SHF.R.S32.HI R0, RZ, 0x1f, R35 ;  /* 0x0000001fff007819 */ /* 0x000fe40000011423 */
[----:B--2---:R-:W-:-:S04]  /*2650*/  LEA R4, P0, R35, UR4, 0x2 ;  /* 0x0000000423047c11 */ /* 0x004fc8000f8010ff */
[----:B------:R-:W-:-:S05]  /*2660*/  LEA.HI.X R5, R35, UR5, R0, 0x2, P0 ;  /* 0x0000000523057c11 */ /* 0x000fca00080f1400 */
[----:B------:R-:W-:Y:S01]  /*2670*/  STG.E desc[UR6][R4.64], R2 ;  /* 0x0000000204007986 */ /* 0x000fe2000c101906 */
[----:B------:R-:W-:Y:S05]  /*2680*/  EXIT ;  /* 0x000000000000794d */ /* 0x000fea0003800000 */
        .weak           $__internal_0_$__cuda_sm3x_div_rn_noftz_f32_slowpath
        .type           $__internal_0_$__cuda_sm3x_div_rn_noftz_f32_slowpath,@function
        .size           $__internal_0_$__cuda_sm3x_div_rn_noftz_f32_slowpath,(.L_x_57 - $__internal_0_$__cuda_sm3x_div_rn_noftz_f32_slowpath)
$__internal_0_$__cuda_sm3x_div_rn_noftz_f32_slowpath:
[----:B------:R-:W-:Y:S01]  /*2690*/  SHF.R.U32.HI R3, RZ, 0x17, R4 ;  /* 0x00000017ff037819 */ /* 0x000fe20000011604 */
[----:B------:R-:W-:Y:S01]  /*26a0*/  BSSY.RECONVERGENT B1, `(.L_x_45) ;  /* 0x0000063000017945 */ /* 0x000fe20003800200 */
[----:B------:R-:W-:Y:S02]  /*26b0*/  SHF.R.U32.HI R0, RZ, 0x17, R39 ;  /* 0x00000017ff007819 */ /* 0x000fe40000011627 */
[----:B------:R-:W-:Y:S02]  /*26c0*/  LOP3.LUT R3, R3, 0xff, RZ, 0xc0, !PT ;  /* 0x000000ff03037812 */ /* 0x000fe400078ec0ff */
[----:B------:R-:W-:-:S03]  /*26d0*/  LOP3.LUT R8, R0, 0xff, RZ, 0xc0, !PT ;  /* 0x000000ff00087812 */ /* 0x000fc600078ec0ff */
[----:B------:R-:W-:Y:S02]  /*26e0*/  VIADD R6, R3, 0xffffffff ;  /* 0xffffffff03067836 */ /* 0x000fe40000000000 */
[----:B------:R-:W-:-:S03]  /*26f0*/  VIADD R7, R8, 0xffffffff ;  /* 0xffffffff08077836 */ /* 0x000fc60000000000 */
[----:B------:R-:W-:-:S04]  /*2700*/  ISETP.GT.U32.AND P0, PT, R6, 0xfd, PT ;  /* 0x000000fd0600780c */ /* 0x000fc80003f04070 */
[----:B------:R-:W-:-:S13]  /*2710*/  ISETP.GT.U32.OR P0, PT, R7, 0xfd, P0 ;  /* 0x000000fd0700780c */ /* 0x000fda0000704470 */
[----:B------:R-:W-:Y:S01]  /*2720*/  @!P0 IMAD.MOV.U32 R5, RZ, RZ, RZ ;  /* 0x000000ffff058224 */ /* 0x000fe200078e00ff */
[----:B------:R-:W-:Y:S06]  /*2730*/  @!P0 BRA `(.L_x_46) ;  /* 0x0000000000608947 */ /* 0x000fec0003800000 */
[----:B------:R-:W-:Y:S01]  /*2740*/  FSETP.GTU.FTZ.AND P0, PT, |R39|, +INF , PT ;  /* 0x7f8000002700780b */ /* 0x000fe20003f1c200 */
[----:B------:R-:W-:Y:S01]  /*2750*/  IMAD.MOV.U32 R0, RZ, RZ, R4 ;  /* 0x000000ffff007224 */ /* 0x000fe200078e0004 */
[----:B------:R-:W-:-:S04]  /*2760*/  FSETP.GTU.FTZ.AND P1, PT, |R4|, +INF , PT ;  /* 0x7f8000000400780b */ /* 0x000fc80003f3c200 */
[----:B------:R-:W-:-:S13]  /*2770*/  PLOP3.LUT P0, PT, P0, P1, PT, 0xf8, 0x8f ;  /* 0x00000000008f781c */ /* 0x000fda0000703f70 */
[----:B------:R-:W-:Y:S05]  /*2780*/  @P0 BRA `(.L_x_47) ;  /* 0x00000004004c0947 */ /* 0x000fea0003800000 */
[----:B------:R-:W-:-:S13]  /*2790*/  LOP3.LUT P0, RZ, R4, 0x7fffffff, R39, 0xc8, !PT ;  /* 0x7fffffff04ff7812 */ /* 0x000fda000780c827 */
[----:B------:R-:W-:Y:S05]  /*27a0*/  @!P0 BRA `(.L_x_48) ;  /* 0x00000004003c8947 */ /* 0x000fea0003800000 */
[C---:B------:R-:W-:Y:S02]  /*27b0*/  FSETP.NEU.FTZ.AND P3, PT, |R39|.reuse, +INF , PT ;  /* 0x7f8000002700780b */ /* 0x040fe40003f7d200 */
[----:B------:R-:W-:Y:S02]  /*27c0*/  FSETP.NEU.FTZ.AND P1, PT, |R0|, +INF , PT ;  /* 0x7f8000000000780b */ /* 0x000fe40003f3d200 */
[----:B------:R-:W-:-:S11]  /*27d0*/  FSETP.NEU.FTZ.AND P0, PT, |R39|, +INF , PT ;  /* 0x7f8000002700780b */ /* 0x000fd60003f1d200 */
[----:B------:R-:W-:Y:S05]  /*27e0*/  @!P1 BRA !P3, `(.L_x_48) ;  /* 0x00000004002c9947 */ /* 0x000fea0005800000 */
[----:B------:R-:W-:-:S04]  /*27f0*/  LOP3.LUT P3, RZ, R39, 0x7fffffff, RZ, 0xc0, !PT ;  /* 0x7fffffff27ff7812 */ /* 0x000fc8000786c0ff */
[----:B------:R-:W-:-:S13]  /*2800*/  PLOP3.LUT P1, PT, P1, P3, PT, 0x2f, 0xf2 ;  /* 0x0000000000f2781c */ /* 0x000fda0000f26577 */
[----:B------:R-:W-:Y:S05]  /*2810*/  @P1 BRA `(.L_x_49) ;  /* 0x0000000400181947 */ /* 0x000fea0003800000 */
[----:B------:R-:W-:-:S04]  /*2820*/  LOP3.LUT P1, RZ, R4, 0x7fffffff, RZ, 0xc0, !PT ;  /* 0x7fffffff04ff7812 */ /* 0x000fc8000782c0ff */
[----:B------:R-:W-:-:S13]  /*2830*/  PLOP3.LUT P0, PT, P0, P1, PT, 0x2f, 0xf2 ;  /* 0x0000000000f2781c */ /* 0x000fda0000702577 */
[----:B------:R-:W-:Y:S05]  /*2840*/  @P0 BRA `(.L_x_50) ;  /* 0x0000000400000947 */ /* 0x000fea0003800000 */
[----:B------:R-:W-:Y:S02]  /*2850*/  ISETP.GE.AND P0, PT, R7, RZ, PT ;  /* 0x000000ff0700720c */ /* 0x000fe40003f06270 */
[----:B------:R-:W-:-:S11]  /*2860*/  ISETP.GE.AND P1, PT, R6, RZ, PT ;  /* 0x000000ff0600720c */ /* 0x000fd60003f26270 */
[----:B------:R-:W-:Y:S02]  /*2870*/  @P0 IMAD.MOV.U32 R5, RZ, RZ, RZ ;  /* 0x000000ffff050224 */ /* 0x000fe400078e00ff */
[----:B------:R-:W-:Y:S01]  /*2880*/  @!P0 FFMA R39, R39, 1.84467440737095516160e+19, RZ ;  /* 0x5f80000027278823 */ /* 0x000fe200000000ff */
[----:B------:R-:W-:Y:S02]  /*2890*/  @!P0 IMAD.MOV.U32 R5, RZ, RZ, -0x40 ;  /* 0xffffffc0ff058424 */ /* 0x000fe400078e00ff */
[----:B------:R-:W-:Y:S02]  /*28a0*/  @!P1 FFMA R4, R0, 1.84467440737095516160e+19, RZ ;  /* 0x5f80000000049823 */ /* 0x000fe400000000ff */
[----:B------:R-:W-:-:S07]  /*28b0*/  @!P1 VIADD R5, R5, 0x40 ;  /* 0x0000004005059836 */ /* 0x000fce0000000000 */
.L_x_46:
[----:B------:R-:W-:Y:S01]  /*28c0*/  LEA R7, R3, 0xc0800000, 0x17 ;  /* 0xc080000003077811 */ /* 0x000fe200078eb8ff */
[----:B------:R-:W-:Y:S04]  /*28d0*/  BSSY.RECONVERGENT B2, `(.L_x_51) ;  /* 0x0000036000027945 */ /* 0x000fe80003800200 */
[----:B------:R-:W-:Y:S02]  /*28e0*/  IMAD.IADD R7, R4, 0x1, -R7 ;  /* 0x0000000104077824 */ /* 0x000fe400078e0a07 */
[----:B------:R-:W-:Y:S02]  /*28f0*/  VIADD R4, R8, 0xffffff81 ;  /* 0xffffff8108047836 */ /* 0x000fe40000000000 */
[----:B------:R-:W0:Y:S01]  /*2900*/  MUFU.RCP R6, R7 ;  /* 0x0000000700067308 */ /* 0x000e220000001000 */
[----:B------:R-:W-:Y:S01]  /*2910*/  FADD.FTZ R9, -R7, -RZ ;  /* 0x800000ff07097221 */ /* 0x000fe20000010100 */
[C---:B------:R-:W-:Y:S01]  /*2920*/  IMAD R0, R4.reuse, -0x800000, R39 ;  /* 0xff80000004007824 */ /* 0x040fe200078e0227 */
[----:B------:R-:W-:-:S05]  /*2930*/  IADD3 R4, PT, PT, R4, 0x7f, -R3 ;  /* 0x0000007f04047810 */ /* 0x000fca0007ffe803 */
[----:B------:R-:W-:Y:S02]  /*2940*/  IMAD.IADD R5, R4, 0x1, R5 ;  /* 0x0000000104057824 */ /* 0x000fe400078e0205 */
[----:B0-----:R-:W-:-:S04]  /*2950*/  FFMA R11, R6, R9, 1 ;  /* 0x3f800000060b7423 */ /* 0x001fc80000000009 */
[----:B------:R-:W-:-:S04]  /*2960*/  FFMA R13, R6, R11, R6 ;  /* 0x0000000b060d7223 */ /* 0x000fc80000000006 */
[----:B------:R-:W-:-:S04]  /*2970*/  FFMA R6, R0, R13, RZ ;  /* 0x0000000d00067223 */ /* 0x000fc800000000ff */
[----:B------:R-:W-:-:S04]  /*2980*/  FFMA R11, R9, R6, R0 ;  /* 0x00000006090b7223 */ /* 0x000fc80000000000 */
[----:B------:R-:W-:-:S04]  /*2990*/  FFMA R8, R13, R11, R6 ;  /* 0x0000000b0d087223 */ /* 0x000fc80000000006 */
[----:B------:R-:W-:-:S04]  /*29a0*/  FFMA R9, R9, R8, R0 ;  /* 0x0000000809097223 */ /* 0x000fc80000000000 */
[----:B------:R-:W-:-:S05]  /*29b0*/  FFMA R6, R13, R9, R8 ;  /* 0x000000090d067223 */ /* 0x000fca0000000008 */
[----:B------:R-:W-:-:S04]  /*29c0*/  SHF.R.U32.HI R0, RZ, 0x17, R6 ;  /* 0x00000017ff007819 */ /* 0x000fc80000011606 */
[----:B------:R-:W-:-:S05]  /*29d0*/  LOP3.LUT R0, R0, 0xff, RZ, 0xc0, !PT ;  /* 0x000000ff00007812 */ /* 0x000fca00078ec0ff */
[----:B------:R-:W-:-:S04]  /*29e0*/  IMAD.IADD R7, R0, 0x1, R5 ;  /* 0x0000000100077824 */ /* 0x000fc800078e0205 */
[----:B------:R-:W-:-:S05]  /*29f0*/  VIADD R0, R7, 0xffffffff ;  /* 0xffffffff07007836 */ /* 0x000fca0000000000 */
[----:B------:R-:W-:-:S13]  /*2a00*/  ISETP.GE.U32.AND P0, PT, R0, 0xfe, PT ;  /* 0x000000fe0000780c */ /* 0x000fda0003f06070 */
[----:B------:R-:W-:Y:S05]  /*2a10*/  @!P0 BRA `(.L_x_52) ;  /* 0x0000000000808947 */ /* 0x000fea0003800000 */
[----:B------:R-:W-:-:S13]  /*2a20*/  ISETP.GT.AND P0, PT, R7, 0xfe, PT ;  /* 0x000000fe0700780c */ /* 0x000fda0003f04270 */
[----:B------:R-:W-:Y:S05]  /*2a30*/  @P0 BRA `(.L_x_53) ;  /* 0x00000000006c0947 */ /* 0x000fea0003800000 */
[----:B------:R-:W-:-:S13]  /*2a40*/  ISETP.GE.AND P0, PT, R7, 0x1, PT ;  /* 0x000000010700780c */ /* 0x000fda0003f06270 */
[----:B------:R-:W-:Y:S05]  /*2a50*/  @P0 BRA `(.L_x_54) ;  /* 0x0000000000740947 */ /* 0x000fea0003800000 */
[----:B------:R-:W-:Y:S02]  /*2a60*/  ISETP.GE.AND P0, PT, R7, -0x18, PT ;  /* 0xffffffe80700780c */ /* 0x000fe40003f06270 */
[----:B------:R-:W-:-:S11]  /*2a70*/  LOP3.LUT R6, R6, 0x80000000, RZ, 0xc0, !PT ;  /* 0x8000000006067812 */ /* 0x000fd600078ec0ff */
[----:B------:R-:W-:Y:S05]  /*2a80*/  @!P0 BRA `(.L_x_54) ;  /* 0x0000000000688947 */ /* 0x000fea0003800000 */
[-CC-:B------:R-:W-:Y:S01]  /*2a90*/  FFMA.RZ R0, R13, R9.reuse, R8.reuse ;  /* 0x000000090d007223 */ /* 0x180fe2000000c008 */
[----:B------:R-:W-:Y:S02]  /*2aa0*/  VIADD R5, R7, 0x20 ;  /* 0x0000002007057836 */ /* 0x000fe40000000000 */
[-CC-:B------:R-:W-:Y:S01]  /*2ab0*/  FFMA.RM R3, R13, R9.reuse, R8.reuse ;  /* 0x000000090d037223 */ /* 0x180fe20000004008 */
[----:B------:R-:W-:Y:S02]  /*2ac0*/  ISETP.NE.AND P3, PT, R7, RZ, PT ;  /* 0x000000ff0700720c */ /* 0x000fe40003f65270 */
[----:B------:R-:W-:Y:S01]  /*2ad0*/  LOP3.LUT R4, R0, 0x7fffff, RZ, 0xc0, !PT ;  /* 0x007fffff00047812 */ /* 0x000fe200078ec0ff */
[----:B------:R-:W-:Y:S01]  /*2ae0*/  FFMA.RP R0, R13, R9, R8 ;  /* 0x000000090d007223 */ /* 0x000fe20000008008 */
[----:B------:R-:W-:Y:S01]  /*2af0*/  ISETP.NE.AND P1, PT, R7, RZ, PT ;  /* 0x000000ff0700720c */ /* 0x000fe20003f25270 */
[----:B------:R-:W-:Y:S01]  /*2b00*/  IMAD.MOV R7, RZ, RZ, -R7 ;  /* 0x000000ffff077224 */ /* 0x000fe200078e0a07 */
[----:B------:R-:W-:-:S02]  /*2b10*/  LOP3.LUT R4, R4, 0x800000, RZ, 0xfc, !PT ;  /* 0x0080000004047812 */ /* 0x000fc400078efcff */
[----:B------:R-:W-:Y:S02]  /*2b20*/  FSETP.NEU.FTZ.AND P0, PT, R0, R3, PT ;  /* 0x000000030000720b */ /* 0x000fe40003f1d000 */
[----:B------:R-:W-:Y:S02]  /*2b30*/  SHF.L.U32 R5, R4, R5, RZ ;  /* 0x0000000504057219 */ /* 0x000fe400000006ff */
[----:B------:R-:W-:Y:S02]  /*2b40*/  SEL R3, R7, RZ, P3 ;  /* 0x000000ff07037207 */ /* 0x000fe40001800000 */
[----:B------:R-:W-:Y:S02]  /*2b50*/  ISETP.NE.AND P1, PT, R5, RZ, P1 ;  /* 0x000000ff0500720c */ /* 0x000fe40000f25270 */
[----:B------:R-:W-:Y:S02]  /*2b60*/  SHF.R.U32.HI R3, RZ, R3, R4 ;  /* 0x00000003ff037219 */ /* 0x000fe40000011604 */
[----:B------:R-:W-:-:S02]  /*2b70*/  PLOP3.LUT P0, PT, P0, P1, PT, 0xf8, 0x8f ;  /* 0x00000000008f781c */ /* 0x000fc40000703f70 */
[----:B------:R-:W-:Y:S02]  /*2b80*/  SHF.R.U32.HI R5, RZ, 0x1, R3 ;  /* 0x00000001ff057819 */ /* 0x000fe40000011603 */
[----:B------:R-:W-:-:S04]  /*2b90*/  SEL R0, RZ, 0x1, !P0 ;  /* 0x00000001ff007807 */ /* 0x000fc80004000000 */
[----:B------:R-:W-:-:S04]  /*2ba0*/  LOP3.LUT R0, R0, 0x1, R5, 0xf8, !PT ;  /* 0x0000000100007812 */ /* 0x000fc800078ef805 */
[----:B------:R-:W-:-:S05]  /*2bb0*/  LOP3.LUT R0, R0, R3, RZ, 0xc0, !PT ;  /* 0x0000000300007212 */ /* 0x000fca00078ec0ff */
[----:B------:R-:W-:-:S05]  /*2bc0*/  IMAD.IADD R5, R5, 0x1, R0 ;  /* 0x0000000105057824 */ /* 0x000fca00078e0200 */
[----:B------:R-:W-:Y:S01]  /*2bd0*/  LOP3.LUT R6, R5, R6, RZ, 0xfc, !PT ;  /* 0x0000000605067212 */ /* 0x000fe200078efcff */
[----:B------:R-:W-:Y:S06]  /*2be0*/  BRA `(.L_x_54) ;  /* 0x0000000000107947 */ /* 0x000fec0003800000 */
.L_x_53:
[----:B------:R-:W-:-:S04]  /*2bf0*/  LOP3.LUT R6, R6, 0x80000000, RZ, 0xc0, !PT ;  /* 0x8000000006067812 */ /* 0x000fc800078ec0ff */
[----:B------:R-:W-:Y:S01]  /*2c00*/  LOP3.LUT R6, R6, 0x7f800000, RZ, 0xfc, !PT ;  /* 0x7f80000006067812 */ /* 0x000fe200078efcff */
[----:B------:R-:W-:Y:S06]  /*2c10*/  BRA `(.L_x_54) ;  /* 0x0000000000047947 */ /* 0x000fec0003800000 */
.L_x_52:
[----:B------:R-:W-:-:S07]  /*2c20*/  IMAD R6, R5, 0x800000, R6 ;  /* 0x0080000005067824 */ /* 0x000fce00078e0206 */
.L_x_54:
[----:B------:R-:W-:Y:S05]  /*2c30*/  BSYNC.RECONVERGENT B2 ;  /* 0x0000000000027941 */ /* 0x000fea0003800200 */
.L_x_51:
[----:B------:R-:W-:Y:S05]  /*2c40*/  BRA `(.L_x_55) ;  /* 0x0000000000207947 */ /* 0x000fea0003800000 */
.L_x_50:
[----:B------:R-:W-:-:S04]  /*2c50*/  LOP3.LUT R4, R4, 0x80000000, R39, 0x48, !PT ;  /* 0x8000000004047812 */ /* 0x000fc800078e4827 */
[----:B------:R-:W-:Y:S01]  /*2c60*/  LOP3.LUT R6, R4, 0x7f800000, RZ, 0xfc, !PT ;  /* 0x7f80000004067812 */ /* 0x000fe200078efcff */
[----:B------:R-:W-:Y:S06]  /*2c70*/  BRA `(.L_x_55) ;  /* 0x0000000000147947 */ /* 0x000fec0003800000 */
.L_x_49:
[----:B------:R-:W-:Y:S01]  /*2c80*/  LOP3.LUT R6, R4, 0x80000000, R39, 0x48, !PT ;  /* 0x8000000004067812 */ /* 0x000fe200078e4827 */
[----:B------:R-:W-:Y:S06]  /*2c90*/  BRA `(.L_x_55) ;  /* 0x00000000000c7947 */ /* 0x000fec0003800000 */
.L_x_48:
[----:B------:R-:W0:Y:S01]  /*2ca0*/  MUFU.RSQ R6, -QNAN ;  /* 0xffc0000000067908 */ /* 0x000e220000001400 */
[----:B------:R-:W-:Y:S05]  /*2cb0*/  BRA `(.L_x_55) ;  /* 0x0000000000047947 */ /* 0x000fea0003800000 */
.L_x_47:
[----:B------:R-:W-:-:S07]  /*2cc0*/  FADD.FTZ R6, R39, R0 ;  /* 0x0000000027067221 */ /* 0x000fce0000010000 */
.L_x_55:
[----:B------:R-:W-:Y:S05]  /*2cd0*/  BSYNC.RECONVERGENT B1 ;  /* 0x0000000000017941 */ /* 0x000fea0003800200 */
.L_x_45:
[----:B------:R-:W-:-:S04]  /*2ce0*/  IMAD.MOV.U32 R3, RZ, RZ, 0x0 ;  /* 0x00000000ff037424 */ /* 0x000fc800078e00ff */
[----:B0-----:R-:W-:Y:S05]  /*2cf0*/  RET.REL.NODEC R2 `(_Z19MovingAverageKernel7DataSet4dim3S_) ;  /* 0xffffffd002c07950 */ /* 0x001fea0003c3ffff */
.L_x_56:
[----:B------:R-:W-:-:S00]  /*2d00*/  BRA `(.L_x_56) ;  /* 0xfffffffc00fc7947 */ /* 0x000fc0000383ffff */
[----:B------:R-:W-:-:S00]  /*2d10*/  NOP ;  /* 0x0000000000007918 */ /* 0x000fc00000000000 */
        /* <DEDUP_REMOVED lines=14> */
.L_x_57:


//--------------------- .nv.global.init           --------------------------
	.section	.nv.global.init,"aw",@progbits
.nv.global.init:
	.type		$str$2,@object
	.size		$str$2,($str - $str$2)
$str$2:
        /*0000*/ 	.byte	0x20, 0x29, 0x20, 0x2f, 0x20, 0x25, 0x66, 0x20, 0x3d, 0x20, 0x25, 0x66, 0x00
	.type		$str,@object
	.size		$str,($str$1 - $str)
$str:
        /*000d*/ 	.byte	0x4f, 0x75, 0x74, 0x70, 0x75, 0x74, 0x20, 0x30, 0x20, 0x3d, 0x20, 0x28, 0x00
	.type		$str$1,@object
	.size		$str$1,(.L_1 - $str$1)
$str$1:
        /*001a*/ 	.byte	0x20, 0x25, 0x66, 0x20, 0x5b, 0x25, 0x64, 0x5d, 0x20, 0x2b, 0x20, 0x0a, 0x00
.L_1:


//--------------------- .nv.shared.reserved.0     --------------------------
	.section	.nv.shared.reserved.0,"aw",@nobits
	.weak		__nv_reservedSMEM_offset_0_alias
	.size		__nv_reservedSMEM_offset_0_alias, 0, 64
	.other		__nv_reservedSMEM_offset_0_alias,@"STO_CUDA_RESERVED_SHARED STV_DEFAULT"
__nv_reservedSMEM_offset_0_alias:
	.zero		0
	.zero		64


//--------------------- .nv.constant0._Z19MovingAverageKernel7DataSet4dim3S_ --------------------------
	.section	.nv.constant0._Z19MovingAverageKernel7DataSet4dim3S_,"a",@progbits
	.sectionflags	@""
	.align	4
.nv.constant0._Z19MovingAverageKernel7DataSet4dim3S_:
	.zero		976


//--------------------- SYMBOLS --------------------------

	.type		.nv.reservedSmem.offset0,@object
	.size		.nv.reservedSmem.offset0,0x4
	.type		vprintf,@function
